	.target	sm_100a

	.elftype	@"ET_EXEC"


//--------------------- .note.nv.tkinfo           --------------------------
	.section	.note.nv.tkinfo,"",@"SHT_NOTE"
	.sectionflags	@"SHF_NOTE_NV_TKINFO"
	.tkinfo
        /*0018*/ 	.word	0x00000002
        /*0030*/ 	.string	""
        /*0030*/ 	.string	"ptxas"
        /*0030*/ 	.string	"Cuda compilation tools, release 13.0, V13.0.88"
        /*0030*/ 	.string	"Build cuda_13.0.r13.0/compiler.36424714_0"
        /*0030*/ 	.string	"-arch sm_100a -m 64 "



//--------------------- .note.nv.cuinfo           --------------------------
	.section	.note.nv.cuinfo,"",@"SHT_NOTE"
	.sectionflags	@"SHF_NOTE_NV_CUINFO"
        /*0018*/ 	.short	0x0002
        /*001a*/ 	.short	0x0064
        /*001c*/ 	.short	0x0082
	.zero		2


//--------------------- .nv.info                  --------------------------
	.section	.nv.info,"",@"SHT_CUDA_INFO"
	.align	4


	//----- nvinfo : EIATTR_REGCOUNT
	.align		4
        /*0000*/ 	.byte	0x04, 0x2f
        /*0002*/ 	.short	(.L_20 - .L_19)
	.align		4
.L_19:
        /*0004*/ 	.word	index@(_ZN7cutlass13device_kernelINS_4gemm6kernel13GemmUniversalIN4cute5tupleIJiiiiEEENS1_10collective13CollectiveMmaINS1_35MainloopSm100TmaUmmaWarpSpecializedILi10ELi2ELi4ENS5_IJNS4_1CILi2EEESB_NSA_ILi1EEEEEEEENS5_IJNSA_ILi64EEENSA_ILi256EEESF_EEEaNS5_IJlSC_lEEEaSI_NS4_8TiledMMAINS4_8MMA_AtomIJNS4_15SM100_MMA_S8_SSIaaiLi64ELi256ELNS4_4UMMA5MajorE0ELSN_0ELNSM_8SaturateE0EEEEEENS4_6LayoutINS5_IJSC_SC_SC_EEENS5_IJNSA_ILi0EEEST_ST_EEEEENS5_IJNS4_10UnderscoreESW_SW_EEEEENS4_23SM90_TMA_LOAD_MULTICASTENS4_14ComposedLayoutINS4_7SwizzleILi2ELi4ELi3EEENS4_18smem_ptr_flag_bitsILi8EEENSR_INS5_IJNSA_ILi8EEESF_EEENS5_IJSF_SC_EEEEEEEvNS4_8identityESZ_S19_vS1A_EENS_8epilogue10collective18CollectiveEpilogueINS1C_23Sm100TmaWarpSpecializedILi4ELi2ELi32ELb0ELb0EEEJSH_NS5_IJNSR_ISF_SC_EES1H_EEEaSI_aSI_NS1C_6fusion15FusionCallbacksIS1G_NS1J_17LinearCombinationIaiaiLNS_15FloatRoundStyleE2EEESH_S1I_JEEENS4_5SM1004TMEM4LOAD26SM100_TMEM_LOAD_16dp32b32xENS4_13SM90_TMA_LOADES19_NS4_39AutoVectorizingCopyWithAssumedAlignmentILi128EEENS4_14SM90_TMA_STOREES19_S1V_S1V_EEEvvEEEEvNT_6ParamsE)
        /*0008*/ 	.word	0x0000005c


	//----- nvinfo : EIATTR_FRAME_SIZE
	.align		4
.L_20:
        /*000c*/ 	.byte	0x04, 0x11
        /*000e*/ 	.short	(.L_22 - .L_21)
	.align		4
.L_21:
        /*0010*/ 	.word	index@($__internal_2_$__cuda_sm10x_tcgen05_guardrail_trap_unallocated_columns_being_dealloced)
        /*0014*/ 	.word	0x00000000


	//----- nvinfo : EIATTR_FRAME_SIZE
	.align		4
.L_22:
        /*0018*/ 	.byte	0x04, 0x11
        /*001a*/ 	.short	(.L_24 - .L_23)
	.align		4
.L_23:
        /*001c*/ 	.word	index@($__internal_1_$__cuda_sm10x_tcgen05_guardrail_trap_phase_invalid_during_alloc)
        /*0020*/ 	.word	0x00000000


	//----- nvinfo : EIATTR_FRAME_SIZE
	.align		4
.L_24:
        /*0024*/ 	.byte	0x04, 0x11
        /*0026*/ 	.short	(.L_26 - .L_25)
	.align		4
.L_25:
        /*0028*/ 	.word	index@($__internal_0_$__cuda_sm10x_tcgen05_guardrail_trap_col_being_dealloced_not_returned_by_alloc)
        /*002c*/ 	.word	0x00000000


	//----- nvinfo : EIATTR_FRAME_SIZE
	.align		4
.L_26:
        /*0030*/ 	.byte	0x04, 0x11
        /*0032*/ 	.short	(.L_28 - .L_27)
	.align		4
.L_27:
        /*0034*/ 	.word	index@(_ZN7cutlass13device_kernelINS_4gemm6kernel13GemmUniversalIN4cute5tupleIJiiiiEEENS1_10collective13CollectiveMmaINS1_35MainloopSm100TmaUmmaWarpSpecializedILi10ELi2ELi4ENS5_IJNS4_1CILi2EEESB_NSA_ILi1EEEEEEEENS5_IJNSA_ILi64EEENSA_ILi256EEESF_EEEaNS5_IJlSC_lEEEaSI_NS4_8TiledMMAINS4_8MMA_AtomIJNS4_15SM100_MMA_S8_SSIaaiLi64ELi256ELNS4_4UMMA5MajorE0ELSN_0ELNSM_8SaturateE0EEEEEENS4_6LayoutINS5_IJSC_SC_SC_EEENS5_IJNSA_ILi0EEEST_ST_EEEEENS5_IJNS4_10UnderscoreESW_SW_EEEEENS4_23SM90_TMA_LOAD_MULTICASTENS4_14ComposedLayoutINS4_7SwizzleILi2ELi4ELi3EEENS4_18smem_ptr_flag_bitsILi8EEENSR_INS5_IJNSA_ILi8EEESF_EEENS5_IJSF_SC_EEEEEEEvNS4_8identityESZ_S19_vS1A_EENS_8epilogue10collective18CollectiveEpilogueINS1C_23Sm100TmaWarpSpecializedILi4ELi2ELi32ELb0ELb0EEEJSH_NS5_IJNSR_ISF_SC_EES1H_EEEaSI_aSI_NS1C_6fusion15FusionCallbacksIS1G_NS1J_17LinearCombinationIaiaiLNS_15FloatRoundStyleE2EEESH_S1I_JEEENS4_5SM1004TMEM4LOAD26SM100_TMEM_LOAD_16dp32b32xENS4_13SM90_TMA_LOADES19_NS4_39AutoVectorizingCopyWithAssumedAlignmentILi128EEENS4_14SM90_TMA_STOREES19_S1V_S1V_EEEvvEEEEvNT_6ParamsE)
        /*0038*/ 	.word	0x00000000


	//----- nvinfo : EIATTR_MIN_STACK_SIZE
	.align		4
.L_28:
        /*003c*/ 	.byte	0x04, 0x12
        /*003e*/ 	.short	(.L_30 - .L_29)
	.align		4
.L_29:
        /*0040*/ 	.word	index@(_ZN7cutlass13device_kernelINS_4gemm6kernel13GemmUniversalIN4cute5tupleIJiiiiEEENS1_10collective13CollectiveMmaINS1_35MainloopSm100TmaUmmaWarpSpecializedILi10ELi2ELi4ENS5_IJNS4_1CILi2EEESB_NSA_ILi1EEEEEEEENS5_IJNSA_ILi64EEENSA_ILi256EEESF_EEEaNS5_IJlSC_lEEEaSI_NS4_8TiledMMAINS4_8MMA_AtomIJNS4_15SM100_MMA_S8_SSIaaiLi64ELi256ELNS4_4UMMA5MajorE0ELSN_0ELNSM_8SaturateE0EEEEEENS4_6LayoutINS5_IJSC_SC_SC_EEENS5_IJNSA_ILi0EEEST_ST_EEEEENS5_IJNS4_10UnderscoreESW_SW_EEEEENS4_23SM90_TMA_LOAD_MULTICASTENS4_14ComposedLayoutINS4_7SwizzleILi2ELi4ELi3EEENS4_18smem_ptr_flag_bitsILi8EEENSR_INS5_IJNSA_ILi8EEESF_EEENS5_IJSF_SC_EEEEEEEvNS4_8identityESZ_S19_vS1A_EENS_8epilogue10collective18CollectiveEpilogueINS1C_23Sm100TmaWarpSpecializedILi4ELi2ELi32ELb0ELb0EEEJSH_NS5_IJNSR_ISF_SC_EES1H_EEEaSI_aSI_NS1C_6fusion15FusionCallbacksIS1G_NS1J_17LinearCombinationIaiaiLNS_15FloatRoundStyleE2EEESH_S1I_JEEENS4_5SM1004TMEM4LOAD26SM100_TMEM_LOAD_16dp32b32xENS4_13SM90_TMA_LOADES19_NS4_39AutoVectorizingCopyWithAssumedAlignmentILi128EEENS4_14SM90_TMA_STOREES19_S1V_S1V_EEEvvEEEEvNT_6ParamsE)
        /*0044*/ 	.word	0x00000000
.L_30:


//--------------------- .nv.compat                --------------------------
	.section	.nv.compat,"",@"SHT_CUDA_COMPAT_INFO"
	.align	4
        /*0000*/ 	.byte	0x02, 0x09, 0x01, 0x00, 0x02, 0x02, 0x03, 0x00, 0x02, 0x05, 0x06, 0x00, 0x03, 0x07, 0x01, 0x01
        /*0010*/ 	.byte	0x02, 0x03, 0x01, 0x00, 0x02, 0x06, 0x01, 0x00, 0x04, 0x0b, 0x08, 0x00, 0x01, 0x00, 0x00, 0x00
        /*0020*/ 	.byte	0x00, 0x00, 0x00, 0x00


//--------------------- .nv.info._ZN7cutlass13device_kernelINS_4gemm6kernel13GemmUniversalIN4cute5tupleIJiiiiEEENS1_10collective13CollectiveMmaINS1_35MainloopSm100TmaUmmaWarpSpecializedILi10ELi2ELi4ENS5_IJNS4_1CILi2EEESB_NSA_ILi1EEEEEEEENS5_IJNSA_ILi64EEENSA_ILi256EEESF_EEEaNS5_IJlSC_lEEEaSI_NS4_8TiledMMAINS4_8MMA_AtomIJNS4_15SM100_MMA_S8_SSIaaiLi64ELi256ELNS4_4UMMA5MajorE0ELSN_0ELNSM_8SaturateE0EEEEEENS4_6LayoutINS5_IJSC_SC_SC_EEENS5_IJNSA_ILi0EEEST_ST_EEEEENS5_IJNS4_10UnderscoreESW_SW_EEEEENS4_23SM90_TMA_LOAD_MULTICASTENS4_14ComposedLayoutINS4_7SwizzleILi2ELi4ELi3EEENS4_18smem_ptr_flag_bitsILi8EEENSR_INS5_IJNSA_ILi8EEESF_EEENS5_IJSF_SC_EEEEEEEvNS4_8identityESZ_S19_vS1A_EENS_8epilogue10collective18CollectiveEpilogueINS1C_23Sm100TmaWarpSpecializedILi4ELi2ELi32ELb0ELb0EEEJSH_NS5_IJNSR_ISF_SC_EES1H_EEEaSI_aSI_NS1C_6fusion15FusionCallbacksIS1G_NS1J_17LinearCombinationIaiaiLNS_15FloatRoundStyleE2EEESH_S1I_JEEENS4_5SM1004TMEM4LOAD26SM100_TMEM_LOAD_16dp32b32xENS4_13SM90_TMA_LOADES19_NS4_39AutoVectorizingCopyWithAssumedAlignmentILi128EEENS4_14SM90_TMA_STOREES19_S1V_S1V_EEEvvEEEEvNT_6ParamsE --------------------------
	.section	.nv.info._ZN7cutlass13device_kernelINS_4gemm6kernel13GemmUniversalIN4cute5tupleIJiiiiEEENS1_10collective13CollectiveMmaINS1_35MainloopSm100TmaUmmaWarpSpecializedILi10ELi2ELi4ENS5_IJNS4_1CILi2EEESB_NSA_ILi1EEEEEEEENS5_IJNSA_ILi64EEENSA_ILi256EEESF_EEEaNS5_IJlSC_lEEEaSI_NS4_8TiledMMAINS4_8MMA_AtomIJNS4_15SM100_MMA_S8_SSIaaiLi64ELi256ELNS4_4UMMA5MajorE0ELSN_0ELNSM_8SaturateE0EEEEEENS4_6LayoutINS5_IJSC_SC_SC_EEENS5_IJNSA_ILi0EEEST_ST_EEEEENS5_IJNS4_10UnderscoreESW_SW_EEEEENS4_23SM90_TMA_LOAD_MULTICASTENS4_14ComposedLayoutINS4_7SwizzleILi2ELi4ELi3EEENS4_18smem_ptr_flag_bitsILi8EEENSR_INS5_IJNSA_ILi8EEESF_EEENS5_IJSF_SC_EEEEEEEvNS4_8identityESZ_S19_vS1A_EENS_8epilogue10collective18CollectiveEpilogueINS1C_23Sm100TmaWarpSpecializedILi4ELi2ELi32ELb0ELb0EEEJSH_NS5_IJNSR_ISF_SC_EES1H_EEEaSI_aSI_NS1C_6fusion15FusionCallbacksIS1G_NS1J_17LinearCombinationIaiaiLNS_15FloatRoundStyleE2EEESH_S1I_JEEENS4_5SM1004TMEM4LOAD26SM100_TMEM_LOAD_16dp32b32xENS4_13SM90_TMA_LOADES19_NS4_39AutoVectorizingCopyWithAssumedAlignmentILi128EEENS4_14SM90_TMA_STOREES19_S1V_S1V_EEEvvEEEEvNT_6ParamsE,"",@"SHT_CUDA_INFO"
	.sectionflags	@""
	.align	4


	//----- nvinfo : EIATTR_CUDA_API_VERSION
	.align		4
        /*0000*/ 	.byte	0x04, 0x37
        /*0002*/ 	.short	(.L_32 - .L_31)
.L_31:
        /*0004*/ 	.word	0x00000082


	//----- nvinfo : EIATTR_KPARAM_INFO
	.align		4
.L_32:
        /*0008*/ 	.byte	0x04, 0x17
        /*000a*/ 	.short	(.L_34 - .L_33)
.L_33:
        /*000c*/ 	.word	0x00000000
        /*0010*/ 	.short	0x0000
        /*0012*/ 	.short	0x0000
        /*0014*/ 	.byte	0x00, 0xf0, 0x01, 0x20


	//----- nvinfo : EIATTR_AT_ENTRY_FRAGMENTS
	.align		4
.L_34:
        /*0018*/ 	.byte	0x04, 0x4f
        /*001a*/ 	.short	(.L_36 - .L_35)


	//   ....[0]....
.L_35:
        /*001c*/ 	.word	0x00000006


	//----- nvinfo : EIATTR_RESERVED_SMEM_USED
	.align		4
.L_36:
        /*0020*/ 	.byte	0x01, 0x41
	.zero		2


	//----- nvinfo : EIATTR_SPARSE_MMA_MASK
	.align		4
        /*0024*/ 	.byte	0x03, 0x50
        /*0026*/ 	.short	0x0000


	//----- nvinfo : EIATTR_TCGEN05_1CTA_USED
	.align		4
        /*0028*/ 	.byte	0x01, 0x51
	.zero		2


	//----- nvinfo : EIATTR_MAXREG_COUNT
	.align		4
        /*002c*/ 	.byte	0x03, 0x1b
        /*002e*/ 	.short	0x00ff


	//----- nvinfo : EIATTR_NUM_BARRIERS
	.align		4
        /*0030*/ 	.byte	0x02, 0x4c
        /*0032*/ 	.byte	0x07
	.zero		1


	//----- nvinfo : EIATTR_EXTERNS
	.align		4
        /*0034*/ 	.byte	0x04, 0x0f
        /*0036*/ 	.short	(.L_38 - .L_37)


	//   ....[0]....
	.align		4
.L_37:
        /*0038*/ 	.word	index@(__assertfail)


	//----- nvinfo : EIATTR_MERCURY_ISA_VERSION
	.align		4
.L_38:
        /*003c*/ 	.byte	0x03, 0x5f
        /*003e*/ 	.short	0x0101


	//----- nvinfo : EIATTR_INT_WARP_WIDE_INSTR_OFFSETS
	.align		4
        /*0040*/ 	.byte	0x04, 0x31
        /*0042*/ 	.short	(.L_40 - .L_39)


	//   ....[0]....
.L_39:
        /*0044*/ 	.word	0x000041e0


	//   ....[1]....
        /*0048*/ 	.word	0x00004210


	//   ....[2]....
        /*004c*/ 	.word	0x00004230


	//   ....[3]....
        /*0050*/ 	.word	0x00004d70


	//   ....[4]....
        /*0054*/ 	.word	0x00004de0


	//   ....[5]....
        /*0058*/ 	.word	0x00004ec0


	//   ....[6]....
        /*005c*/ 	.word	0x00004f40


	//   ....[7]....
        /*0060*/ 	.word	0x00005040


	//   ....[8]....
        /*0064*/ 	.word	0x000050c0


	//   ....[9]....
        /*0068*/ 	.word	0x000051b0


	//   ....[10]....
        /*006c*/ 	.word	0x00005260


	//----- nvinfo : EIATTR_COOP_GROUP_MASK_REGIDS
	.align		4
.L_40:
        /*0070*/ 	.byte	0x04, 0x29
        /*0072*/ 	.short	(.L_42 - .L_41)


	//   ....[0]....
.L_41:
        /*0074*/ 	.word	0xffffffff


	//   ....[1]....
        /*0078*/ 	.word	0xffffffff


	//   ....[2]....
        /*007c*/ 	.word	0xffffffff


	//   ....[3]....
        /*0080*/ 	.word	0xffffffff


	//   ....[4]....
        /*0084*/ 	.word	0xffffffff


	//   ....[5]....
        /*0088*/ 	.word	0xffffffff


	//   ....[6]....
        /*008c*/ 	.word	0xffffffff


	//   ....[7]....
        /*0090*/ 	.word	0xffffffff


	//   ....[8]....
        /*0094*/ 	.word	0xffffffff


	//   ....[9]....
        /*0098*/ 	.word	0xffffffff


	//   ....[10]....
        /*009c*/ 	.word	0xffffffff


	//   ....[11]....
        /*00a0*/ 	.word	0xffffffff


	//   ....[12]....
        /*00a4*/ 	.word	0xffffffff


	//   ....[13]....
        /*00a8*/ 	.word	0xffffffff


	//----- nvinfo : EIATTR_COOP_GROUP_INSTR_OFFSETS
	.align		4
.L_42:
        /*00ac*/ 	.byte	0x04, 0x28
        /*00ae*/ 	.short	(.L_44 - .L_43)


	//   ....[0]....
.L_43:
        /*00b0*/ 	.word	0x00000080


	//   ....[1]....
        /*00b4*/ 	.word	0x000004f0


	//   ....[2]....
        /*00b8*/ 	.word	0x00000790


	//   ....[3]....
        /*00bc*/ 	.word	0x00000930


	//   ....[4]....
        /*00c0*/ 	.word	0x00000a30


	//   ....[5]....
        /*00c4*/ 	.word	0x00000ba0


	//   ....[6]....
        /*00c8*/ 	.word	0x00000d40


	//   ....[7]....
        /*00cc*/ 	.word	0x00000ef0


	//   ....[8]....
        /*00d0*/ 	.word	0x00002290


	//   ....[9]....
        /*00d4*/ 	.word	0x000034b0


	//   ....[10]....
        /*00d8*/ 	.word	0x000036c0


	//   ....[11]....
        /*00dc*/ 	.word	0x000036f0


	//   ....[12]....
        /*00e0*/ 	.word	0x000040c0


	//   ....[13]....
        /*00e4*/ 	.word	0x000042f0


	//----- nvinfo : EIATTR_VRC_CTA_INIT_COUNT
	.align		4
.L_44:
        /*00e8*/ 	.byte	0x02, 0x4a
        /*00ea*/ 	.byte	0x80
	.zero		1


	//----- nvinfo : EIATTR_SYSCALL_OFFSETS
	.align		4
        /*00ec*/ 	.byte	0x04, 0x46
        /*00ee*/ 	.short	(.L_46 - .L_45)


	//   ....[0]....
.L_45:
        /*00f0*/ 	.word	0x00005ef0


	//   ....[1]....
        /*00f4*/ 	.word	0x00006030


	//   ....[2]....
        /*00f8*/ 	.word	0x00006860


	//   ....[3]....
        /*00fc*/ 	.word	0x00007600


	//   ....[4]....
        /*0100*/ 	.word	0x00008350


	//   ....[5]....
        /*0104*/ 	.word	0x000090c0


	//----- nvinfo : EIATTR_MBARRIER_INSTR_OFFSETS
	.align		4
.L_46:
        /*0108*/ 	.byte	0x04, 0x39
        /*010a*/ 	.short	(.L_48 - .L_47)


	//   ....[0]....
.L_47:
        /*010c*/ 	.word	0x00000630
        /*0110*/ 	.word	0x000000ff
        /*0114*/ 	.word	0x00000000
        /*0118*/ 	.short	0x0100
        /*011a*/ 	.byte	0x04
	.zero		1


	//   ....[1]....
        /*011c*/ 	.word	0x00000640
        /*0120*/ 	.word	0x000000ff
        /*0124*/ 	.word	0x00000050
        /*0128*/ 	.short	0x0100
        /*012a*/ 	.byte	0x04
	.zero		1


	//   ....[2]....
        /*012c*/ 	.word	0x00000650
        /*0130*/ 	.word	0x000000ff
        /*0134*/ 	.word	0x00000008
        /*0138*/ 	.short	0x0100
        /*013a*/ 	.byte	0x04
	.zero		1


	//   ....[3]....
        /*013c*/ 	.word	0x00000660
        /*0140*/ 	.word	0x000000ff
        /*0144*/ 	.word	0x00000058
        /*0148*/ 	.short	0x0100
        /*014a*/ 	.byte	0x04
	.zero		1


	//   ....[4]....
        /*014c*/ 	.word	0x00000670
        /*0150*/ 	.word	0x000000ff
        /*0154*/ 	.word	0x00000010
        /*0158*/ 	.short	0x0100
        /*015a*/ 	.byte	0x04
	.zero		1


	//   ....[5]....
        /*015c*/ 	.word	0x00000680
        /*0160*/ 	.word	0x000000ff
        /*0164*/ 	.word	0x00000060
        /*0168*/ 	.short	0x0100
        /*016a*/ 	.byte	0x04
	.zero		1


	//   ....[6]....
        /*016c*/ 	.word	0x00000690
        /*0170*/ 	.word	0x000000ff
        /*0174*/ 	.word	0x00000018
        /*0178*/ 	.short	0x0100
        /*017a*/ 	.byte	0x04
	.zero		1


	//   ....[7]....
        /*017c*/ 	.word	0x000006a0
        /*0180*/ 	.word	0x000000ff
        /*0184*/ 	.word	0x00000068
        /*0188*/ 	.short	0x0100
        /*018a*/ 	.byte	0x04
	.zero		1


	//   ....[8]....
        /*018c*/ 	.word	0x000006b0
        /*0190*/ 	.word	0x000000ff
        /*0194*/ 	.word	0x00000020
        /*0198*/ 	.short	0x0100
        /*019a*/ 	.byte	0x04
	.zero		1


	//   ....[9]....
        /*019c*/ 	.word	0x000006c0
        /*01a0*/ 	.word	0x000000ff
        /*01a4*/ 	.word	0x00000070
        /*01a8*/ 	.short	0x0100
        /*01aa*/ 	.byte	0x04
	.zero		1


	//   ....[10]....
        /*01ac*/ 	.word	0x000006d0
        /*01b0*/ 	.word	0x000000ff
        /*01b4*/ 	.word	0x00000028
        /*01b8*/ 	.short	0x0100
        /*01ba*/ 	.byte	0x04
	.zero		1


	//   ....[11]....
        /*01bc*/ 	.word	0x000006e0
        /*01c0*/ 	.word	0x000000ff
        /*01c4*/ 	.word	0x00000078
        /*01c8*/ 	.short	0x0100
        /*01ca*/ 	.byte	0x04
	.zero		1


	//   ....[12]....
        /*01cc*/ 	.word	0x000006f0
        /*01d0*/ 	.word	0x000000ff
        /*01d4*/ 	.word	0x00000030
        /*01d8*/ 	.short	0x0100
        /*01da*/ 	.byte	0x04
	.zero		1


	//   ....[13]....
        /*01dc*/ 	.word	0x00000700
        /*01e0*/ 	.word	0x000000ff
        /*01e4*/ 	.word	0x00000080
        /*01e8*/ 	.short	0x0100
        /*01ea*/ 	.byte	0x04
	.zero		1


	//   ....[14]....
        /*01ec*/ 	.word	0x00000710
        /*01f0*/ 	.word	0x000000ff
        /*01f4*/ 	.word	0x00000038
        /*01f8*/ 	.short	0x0100
        /*01fa*/ 	.byte	0x04
	.zero		1


	//   ....[15]....
        /*01fc*/ 	.word	0x00000720
        /*0200*/ 	.word	0x000000ff
        /*0204*/ 	.word	0x00000088
        /*0208*/ 	.short	0x0100
        /*020a*/ 	.byte	0x04
	.zero		1


	//   ....[16]....
        /*020c*/ 	.word	0x00000730
        /*0210*/ 	.word	0x000000ff
        /*0214*/ 	.word	0x00000040
        /*0218*/ 	.short	0x0100
        /*021a*/ 	.byte	0x04
	.zero		1


	//   ....[17]....
        /*021c*/ 	.word	0x00000740
        /*0220*/ 	.word	0x000000ff
        /*0224*/ 	.word	0x00000090
        /*0228*/ 	.short	0x0100
        /*022a*/ 	.byte	0x04
	.zero		1


	//   ....[18]....
        /*022c*/ 	.word	0x00000750
        /*0230*/ 	.word	0x000000ff
        /*0234*/ 	.word	0x00000048
        /*0238*/ 	.short	0x0100
        /*023a*/ 	.byte	0x04
	.zero		1


	//   ....[19]....
        /*023c*/ 	.word	0x00000760
        /*0240*/ 	.word	0x000000ff
        /*0244*/ 	.word	0x00000098
        /*0248*/ 	.short	0x0100
        /*024a*/ 	.byte	0x04
	.zero		1


	//   ....[20]....
        /*024c*/ 	.word	0x000008a0
        /*0250*/ 	.word	0x000000ff
        /*0254*/ 	.word	0x000000a0
        /*0258*/ 	.short	0x0100
        /*025a*/ 	.byte	0x04
	.zero		1


	//   ....[21]....
        /*025c*/ 	.word	0x000008b0
        /*0260*/ 	.word	0x000000ff
        /*0264*/ 	.word	0x000000c0
        /*0268*/ 	.short	0x0100
        /*026a*/ 	.byte	0x04
	.zero		1


	//   ....[22]....
        /*026c*/ 	.word	0x000008c0
        /*0270*/ 	.word	0x000000ff
        /*0274*/ 	.word	0x000000a8
        /*0278*/ 	.short	0x0100
        /*027a*/ 	.byte	0x04
	.zero		1


	//   ....[23]....
        /*027c*/ 	.word	0x000008d0
        /*0280*/ 	.word	0x000000ff
        /*0284*/ 	.word	0x000000c8
        /*0288*/ 	.short	0x0100
        /*028a*/ 	.byte	0x04
	.zero		1


	//   ....[24]....
        /*028c*/ 	.word	0x000008e0
        /*0290*/ 	.word	0x000000ff
        /*0294*/ 	.word	0x000000b0
        /*0298*/ 	.short	0x0100
        /*029a*/ 	.byte	0x04
	.zero		1


	//   ....[25]....
        /*029c*/ 	.word	0x000008f0
        /*02a0*/ 	.word	0x000000ff
        /*02a4*/ 	.word	0x000000d0
        /*02a8*/ 	.short	0x0100
        /*02aa*/ 	.byte	0x04
	.zero		1


	//   ....[26]....
        /*02ac*/ 	.word	0x00000900
        /*02b0*/ 	.word	0x000000ff
        /*02b4*/ 	.word	0x000000b8
        /*02b8*/ 	.short	0x0100
        /*02ba*/ 	.byte	0x04
	.zero		1


	//   ....[27]....
        /*02bc*/ 	.word	0x00000910
        /*02c0*/ 	.word	0x000000ff
        /*02c4*/ 	.word	0x000000d8
        /*02c8*/ 	.short	0x0100
        /*02ca*/ 	.byte	0x04
	.zero		1


	//   ....[28]....
        /*02cc*/ 	.word	0x00000a00
        /*02d0*/ 	.word	0x000000ff
        /*02d4*/ 	.word	0x000000e0
        /*02d8*/ 	.short	0x0100
        /*02da*/ 	.byte	0x06
	.zero		1


	//   ....[29]....
        /*02dc*/ 	.word	0x00000a10
        /*02e0*/ 	.word	0x000000ff
        /*02e4*/ 	.word	0x000000e8
        /*02e8*/ 	.short	0x0100
        /*02ea*/ 	.byte	0x06
	.zero		1


	//   ....[30]....
        /*02ec*/ 	.word	0x00000b50
        /*02f0*/ 	.word	0x000000ff
        /*02f4*/ 	.word	0x000000f0
        /*02f8*/ 	.short	0x0100
        /*02fa*/ 	.byte	0x06
	.zero		1


	//   ....[31]....
        /*02fc*/ 	.word	0x00000b60
        /*0300*/ 	.word	0x000000ff
        /*0304*/ 	.word	0x00000100
        /*0308*/ 	.short	0x0100
        /*030a*/ 	.byte	0x06
	.zero		1


	//   ....[32]....
        /*030c*/ 	.word	0x00000b70
        /*0310*/ 	.word	0x000000ff
        /*0314*/ 	.word	0x000000f8
        /*0318*/ 	.short	0x0100
        /*031a*/ 	.byte	0x06
	.zero		1


	//   ....[33]....
        /*031c*/ 	.word	0x00000b80
        /*0320*/ 	.word	0x000000ff
        /*0324*/ 	.word	0x00000108
        /*0328*/ 	.short	0x0100
        /*032a*/ 	.byte	0x06
	.zero		1


	//   ....[34]....
        /*032c*/ 	.word	0x00000cb0
        /*0330*/ 	.word	0x000000ff
        /*0334*/ 	.word	0x00000110
        /*0338*/ 	.short	0x0100
        /*033a*/ 	.byte	0x04
	.zero		1


	//   ....[35]....
        /*033c*/ 	.word	0x00000cc0
        /*0340*/ 	.word	0x000000ff
        /*0344*/ 	.word	0x00000130
        /*0348*/ 	.short	0x0100
        /*034a*/ 	.byte	0x04
	.zero		1


	//   ....[36]....
        /*034c*/ 	.word	0x00000cd0
        /*0350*/ 	.word	0x000000ff
        /*0354*/ 	.word	0x00000118
        /*0358*/ 	.short	0x0100
        /*035a*/ 	.byte	0x04
	.zero		1


	//   ....[37]....
        /*035c*/ 	.word	0x00000ce0
        /*0360*/ 	.word	0x000000ff
        /*0364*/ 	.word	0x00000138
        /*0368*/ 	.short	0x0100
        /*036a*/ 	.byte	0x04
	.zero		1


	//   ....[38]....
        /*036c*/ 	.word	0x00000cf0
        /*0370*/ 	.word	0x000000ff
        /*0374*/ 	.word	0x00000120
        /*0378*/ 	.short	0x0100
        /*037a*/ 	.byte	0x04
	.zero		1


	//   ....[39]....
        /*037c*/ 	.word	0x00000d00
        /*0380*/ 	.word	0x000000ff
        /*0384*/ 	.word	0x00000140
        /*0388*/ 	.short	0x0100
        /*038a*/ 	.byte	0x04
	.zero		1


	//   ....[40]....
        /*038c*/ 	.word	0x00000d10
        /*0390*/ 	.word	0x000000ff
        /*0394*/ 	.word	0x00000128
        /*0398*/ 	.short	0x0100
        /*039a*/ 	.byte	0x04
	.zero		1


	//   ....[41]....
        /*039c*/ 	.word	0x00000d20
        /*03a0*/ 	.word	0x000000ff
        /*03a4*/ 	.word	0x00000148
        /*03a8*/ 	.short	0x0100
        /*03aa*/ 	.byte	0x04
	.zero		1


	//   ....[42]....
        /*03ac*/ 	.word	0x00000e10
        /*03b0*/ 	.word	0x000000ff
        /*03b4*/ 	.word	0x00000150
        /*03b8*/ 	.short	0x0100
        /*03ba*/ 	.byte	0x04
	.zero		1


	//   ....[43]....
        /*03bc*/ 	.word	0x00000e20
        /*03c0*/ 	.word	0x000000ff
        /*03c4*/ 	.word	0x00000160
        /*03c8*/ 	.short	0x0100
        /*03ca*/ 	.byte	0x04
	.zero		1


	//   ....[44]....
        /*03cc*/ 	.word	0x00000e30
        /*03d0*/ 	.word	0x000000ff
        /*03d4*/ 	.word	0x00000158
        /*03d8*/ 	.short	0x0100
        /*03da*/ 	.byte	0x04
	.zero		1


	//   ....[45]....
        /*03dc*/ 	.word	0x00000e40
        /*03e0*/ 	.word	0x000000ff
        /*03e4*/ 	.word	0x00000168
        /*03e8*/ 	.short	0x0100
        /*03ea*/ 	.byte	0x04
	.zero		1


	//   ....[46]....
        /*03ec*/ 	.word	0x00001ae0
        /*03f0*/ 	.word	0x00000000
        /*03f4*/ 	.word	0x00000160
        /*03f8*/ 	.short	0x010a
        /*03fa*/ 	.byte	0xff
	.zero		1


	//   ....[47]....
        /*03fc*/ 	.word	0x00001b10
        /*0400*/ 	.word	0x00000000
        /*0404*/ 	.word	0x00000150
        /*0408*/ 	.short	0x0101
        /*040a*/ 	.byte	0xff
	.zero		1


	//   ....[48]....
        /*040c*/ 	.word	0x00001bf0
        /*0410*/ 	.word	0x000000ff
        /*0414*/ 	.word	0x00000050
        /*0418*/ 	.short	0x010a
        /*041a*/ 	.byte	0x04
	.zero		1


	//   ....[49]....
        /*041c*/ 	.word	0x00001c70
        /*0420*/ 	.word	0x000000ff
        /*0424*/ 	.word	0x00000050
        /*0428*/ 	.short	0x010a
        /*042a*/ 	.byte	0x21
	.zero		1


	//   ....[50]....
        /*042c*/ 	.word	0x00001e00
        /*0430*/ 	.word	0x000000ff
        /*0434*/ 	.word	0x00000050
        /*0438*/ 	.short	0x010a
        /*043a*/ 	.byte	0x08
	.zero		1


	//   ....[51]....
        /*043c*/ 	.word	0x00001f30
        /*0440*/ 	.word	0x000000ff
        /*0444*/ 	.word	0x000000e8
        /*0448*/ 	.short	0x0101
        /*044a*/ 	.byte	0x06
	.zero		1


	//   ....[52]....
        /*044c*/ 	.word	0x00001f50
        /*0450*/ 	.word	0x000000ff
        /*0454*/ 	.word	0x00000050
        /*0458*/ 	.short	0x010a
        /*045a*/ 	.byte	0x04
	.zero		1


	//   ....[53]....
        /*045c*/ 	.word	0x00001fd0
        /*0460*/ 	.word	0x000000ff
        /*0464*/ 	.word	0x00000050
        /*0468*/ 	.short	0x010a
        /*046a*/ 	.byte	0x11
	.zero		1


	//   ....[54]....
        /*046c*/ 	.word	0x00002160
        /*0470*/ 	.word	0x000000ff
        /*0474*/ 	.word	0x00000050
        /*0478*/ 	.short	0x010a
        /*047a*/ 	.byte	0x07
	.zero		1


	//   ....[55]....
        /*047c*/ 	.word	0x000022c0
        /*0480*/ 	.word	0x00000003
        /*0484*/ 	.word	0x000000f0
        /*0488*/ 	.short	0x010a
        /*048a*/ 	.byte	0xff
	.zero		1


	//   ....[56]....
        /*048c*/ 	.word	0x00002410
        /*0490*/ 	.word	0x00000000
        /*0494*/ 	.word	0x00000000
        /*0498*/ 	.short	0x0101
        /*049a*/ 	.byte	0xff
	.zero		1


	//   ....[57]....
        /*049c*/ 	.word	0x000029d0
        /*04a0*/ 	.word	0x000000ff
        /*04a4*/ 	.word	0x00000000
        /*04a8*/ 	.short	0x010a
        /*04aa*/ 	.byte	0x04
	.zero		1


	//   ....[58]....
        /*04ac*/ 	.word	0x00002a60
        /*04b0*/ 	.word	0x000000ff
        /*04b4*/ 	.word	0x00000000
        /*04b8*/ 	.short	0x010a
        /*04ba*/ 	.byte	0x05
	.zero		1


	//   ....[59]....
        /*04bc*/ 	.word	0x00002af0
        /*04c0*/ 	.word	0x000000ff
        /*04c4*/ 	.word	0x00000000
        /*04c8*/ 	.short	0x010a
        /*04ca*/ 	.byte	0x05
	.zero		1


	//   ....[60]....
        /*04cc*/ 	.word	0x00002b80
        /*04d0*/ 	.word	0x000000ff
        /*04d4*/ 	.word	0x00000000
        /*04d8*/ 	.short	0x010a
        /*04da*/ 	.byte	0x05
	.zero		1


	//   ....[61]....
        /*04dc*/ 	.word	0x00002c10
        /*04e0*/ 	.word	0x000000ff
        /*04e4*/ 	.word	0x00000000
        /*04e8*/ 	.short	0x010a
        /*04ea*/ 	.byte	0x05
	.zero		1


	//   ....[62]....
        /*04ec*/ 	.word	0x00002ca0
        /*04f0*/ 	.word	0x000000ff
        /*04f4*/ 	.word	0x00000000
        /*04f8*/ 	.short	0x010a
        /*04fa*/ 	.byte	0x05
	.zero		1


	//   ....[63]....
        /*04fc*/ 	.word	0x00002d30
        /*0500*/ 	.word	0x000000ff
        /*0504*/ 	.word	0x00000000
        /*0508*/ 	.short	0x010a
        /*050a*/ 	.byte	0x05
	.zero		1


	//   ....[64]....
        /*050c*/ 	.word	0x00002dc0
        /*0510*/ 	.word	0x000000ff
        /*0514*/ 	.word	0x00000000
        /*0518*/ 	.short	0x010a
        /*051a*/ 	.byte	0x05
	.zero		1


	//   ....[65]....
        /*051c*/ 	.word	0x00002e50
        /*0520*/ 	.word	0x000000ff
        /*0524*/ 	.word	0x00000000
        /*0528*/ 	.short	0x010a
        /*052a*/ 	.byte	0x05
	.zero		1


	//   ....[66]....
        /*052c*/ 	.word	0x00002ef0
        /*0530*/ 	.word	0x00000000
        /*0534*/ 	.word	0x00000000
        /*0538*/ 	.short	0x010a
        /*053a*/ 	.byte	0xff
	.zero		1


	//   ....[67]....
        /*053c*/ 	.word	0x00003010
        /*0540*/ 	.word	0x00000002
        /*0544*/ 	.word	0x00000150
        /*0548*/ 	.short	0x010a
        /*054a*/ 	.byte	0xff
	.zero		1


	//   ....[68]....
        /*054c*/ 	.word	0x00003080
        /*0550*/ 	.word	0x00000002
        /*0554*/ 	.word	0x00000000
        /*0558*/ 	.short	0x0101
        /*055a*/ 	.byte	0xff
	.zero		1


	//   ....[69]....
        /*055c*/ 	.word	0x000030a0
        /*0560*/ 	.word	0x000000ff
        /*0564*/ 	.word	0x00000100
        /*0568*/ 	.short	0x010a
        /*056a*/ 	.byte	0x04
	.zero		1


	//   ....[70]....
        /*056c*/ 	.word	0x000031c0
        /*0570*/ 	.word	0x00000002
        /*0574*/ 	.word	0x000000f0
        /*0578*/ 	.short	0x010a
        /*057a*/ 	.byte	0xff
	.zero		1


	//   ....[71]....
        /*057c*/ 	.word	0x000032c0
        /*0580*/ 	.word	0x00000002
        /*0584*/ 	.word	0x00000000
        /*0588*/ 	.short	0x0101
        /*058a*/ 	.byte	0xff
	.zero		1


	//   ....[72]....
        /*058c*/ 	.word	0x00003350
        /*0590*/ 	.word	0x000000ff
        /*0594*/ 	.word	0x00000100
        /*0598*/ 	.short	0x0106
        /*059a*/ 	.byte	0x04
	.zero		1


	//   ....[73]....
        /*059c*/ 	.word	0x00003370
        /*05a0*/ 	.word	0x000000ff
        /*05a4*/ 	.word	0x00000100
        /*05a8*/ 	.short	0x010a
        /*05aa*/ 	.byte	0x04
	.zero		1


	//   ....[74]....
        /*05ac*/ 	.word	0x00003400
        /*05b0*/ 	.word	0x000000ff
        /*05b4*/ 	.word	0x00000100
        /*05b8*/ 	.short	0x0106
        /*05ba*/ 	.byte	0x07
	.zero		1


	//   ....[75]....
        /*05bc*/ 	.word	0x00003440
        /*05c0*/ 	.word	0x00000000
        /*05c4*/ 	.word	0x00000100
        /*05c8*/ 	.short	0x010a
        /*05ca*/ 	.byte	0xff
	.zero		1


	//   ....[76]....
        /*05cc*/ 	.word	0x00003950
        /*05d0*/ 	.word	0x00000000
        /*05d4*/ 	.word	0x000000f0
        /*05d8*/ 	.short	0x010a
        /*05da*/ 	.byte	0xff
	.zero		1


	//   ....[77]....
        /*05dc*/ 	.word	0x00003a50
        /*05e0*/ 	.word	0x00000003
        /*05e4*/ 	.word	0x00000000
        /*05e8*/ 	.short	0x0101
        /*05ea*/ 	.byte	0xff
	.zero		1


	//   ....[78]....
        /*05ec*/ 	.word	0x00003a60
        /*05f0*/ 	.word	0x000000ff
        /*05f4*/ 	.word	0x00000000
        /*05f8*/ 	.short	0x010a
        /*05fa*/ 	.byte	0x04
	.zero		1


	//   ....[79]....
        /*05fc*/ 	.word	0x00003ae0
        /*0600*/ 	.word	0x000000ff
        /*0604*/ 	.word	0x00000130
        /*0608*/ 	.short	0x010a
        /*060a*/ 	.byte	0x17
	.zero		1


	//   ....[80]....
        /*060c*/ 	.word	0x00003bc0
        /*0610*/ 	.word	0x000000ff
        /*0614*/ 	.word	0x00000000
        /*0618*/ 	.short	0x010a
        /*061a*/ 	.byte	0x05
	.zero		1


	//   ....[81]....
        /*061c*/ 	.word	0x00003d00
        /*0620*/ 	.word	0x000000ff
        /*0624*/ 	.word	0x00000000
        /*0628*/ 	.short	0x010a
        /*062a*/ 	.byte	0x04
	.zero		1


	//   ....[82]....
        /*062c*/ 	.word	0x00003ef0
        /*0630*/ 	.word	0x000000ff
        /*0634*/ 	.word	0x00000000
        /*0638*/ 	.short	0x010a
        /*063a*/ 	.byte	0x04
	.zero		1


	//   ....[83]....
        /*063c*/ 	.word	0x00003f80
        /*0640*/ 	.word	0x000000ff
        /*0644*/ 	.word	0x00000000
        /*0648*/ 	.short	0x010a
        /*064a*/ 	.byte	0x05
	.zero		1


	//   ....[84]....
        /*064c*/ 	.word	0x00004010
        /*0650*/ 	.word	0x000000ff
        /*0654*/ 	.word	0x00000000
        /*0658*/ 	.short	0x010a
        /*065a*/ 	.byte	0x05
	.zero		1


	//   ....[85]....
        /*065c*/ 	.word	0x000040a0
        /*0660*/ 	.word	0x000000ff
        /*0664*/ 	.word	0x00000000
        /*0668*/ 	.short	0x010a
        /*066a*/ 	.byte	0x04
	.zero		1


	//   ....[86]....
        /*066c*/ 	.word	0x00004570
        /*0670*/ 	.word	0x0000000c
        /*0674*/ 	.word	0x000000f0
        /*0678*/ 	.short	0x010a
        /*067a*/ 	.byte	0xff
	.zero		1


	//   ....[87]....
        /*067c*/ 	.word	0x000046e0
        /*0680*/ 	.word	0x00000000
        /*0684*/ 	.word	0x00000000
        /*0688*/ 	.short	0x0101
        /*068a*/ 	.byte	0xff
	.zero		1


	//   ....[88]....
        /*068c*/ 	.word	0x00004b70
        /*0690*/ 	.word	0x000000ff
        /*0694*/ 	.word	0x000000e8
        /*0698*/ 	.short	0x010a
        /*069a*/ 	.byte	0x15
	.zero		1


	//   ....[89]....
        /*069c*/ 	.word	0x00004cf0
        /*06a0*/ 	.word	0x000000ff
        /*06a4*/ 	.word	0x000000c0
        /*06a8*/ 	.short	0x010a
        /*06aa*/ 	.byte	0x15
	.zero		1


	//   ....[90]....
        /*06ac*/ 	.word	0x00004e70
        /*06b0*/ 	.word	0x000000ff
        /*06b4*/ 	.word	0x000000a0
        /*06b8*/ 	.short	0x010b
        /*06ba*/ 	.byte	0x15
	.zero		1


	//   ....[91]....
        /*06bc*/ 	.word	0x00004e80
        /*06c0*/ 	.word	0x000000ff
        /*06c4*/ 	.word	0x00000000
        /*06c8*/ 	.short	0x0101
        /*06ca*/ 	.byte	0x06
	.zero		1


	//   ....[92]....
        /*06cc*/ 	.word	0x00004e90
        /*06d0*/ 	.word	0x000000ff
        /*06d4*/ 	.word	0x000000c8
        /*06d8*/ 	.short	0x010a
        /*06da*/ 	.byte	0x15
	.zero		1


	//   ....[93]....
        /*06dc*/ 	.word	0x00004ff0
        /*06e0*/ 	.word	0x000000ff
        /*06e4*/ 	.word	0x000000a8
        /*06e8*/ 	.short	0x010b
        /*06ea*/ 	.byte	0x15
	.zero		1


	//   ....[94]....
        /*06ec*/ 	.word	0x00005000
        /*06f0*/ 	.word	0x000000ff
        /*06f4*/ 	.word	0x00000000
        /*06f8*/ 	.short	0x0101
        /*06fa*/ 	.byte	0x06
	.zero		1


	//   ....[95]....
        /*06fc*/ 	.word	0x00005010
        /*0700*/ 	.word	0x000000ff
        /*0704*/ 	.word	0x000000d0
        /*0708*/ 	.short	0x010a
        /*070a*/ 	.byte	0x15
	.zero		1


	//   ....[96]....
        /*070c*/ 	.word	0x00005160
        /*0710*/ 	.word	0x000000ff
        /*0714*/ 	.word	0x000000b0
        /*0718*/ 	.short	0x010b
        /*071a*/ 	.byte	0x15
	.zero		1


	//   ....[97]....
        /*071c*/ 	.word	0x00005170
        /*0720*/ 	.word	0x000000ff
        /*0724*/ 	.word	0x00000000
        /*0728*/ 	.short	0x0101
        /*072a*/ 	.byte	0x06
	.zero		1


	//   ....[98]....
        /*072c*/ 	.word	0x00005180
        /*0730*/ 	.word	0x000000ff
        /*0734*/ 	.word	0x000000d8
        /*0738*/ 	.short	0x010a
        /*073a*/ 	.byte	0x15
	.zero		1


	//   ....[99]....
        /*073c*/ 	.word	0x00005380
        /*0740*/ 	.word	0x000000ff
        /*0744*/ 	.word	0x000000b8
        /*0748*/ 	.short	0x010b
        /*074a*/ 	.byte	0x15
	.zero		1


	//   ....[100]....
        /*074c*/ 	.word	0x00005390
        /*0750*/ 	.word	0x000000ff
        /*0754*/ 	.word	0x00000000
        /*0758*/ 	.short	0x0101
        /*075a*/ 	.byte	0x25
	.zero		1


	//   ....[101]....
        /*075c*/ 	.word	0x000053c0
        /*0760*/ 	.word	0x000000ff
        /*0764*/ 	.word	0x000000c0
        /*0768*/ 	.short	0x010a
        /*076a*/ 	.byte	0x15
	.zero		1


	//   ....[102]....
        /*076c*/ 	.word	0x000053e0
        /*0770*/ 	.word	0x000000ff
        /*0774*/ 	.word	0x000000c8
        /*0778*/ 	.short	0x010a
        /*077a*/ 	.byte	0x15
	.zero		1


	//   ....[103]....
        /*077c*/ 	.word	0x00005400
        /*0780*/ 	.word	0x000000ff
        /*0784*/ 	.word	0x000000d0
        /*0788*/ 	.short	0x010a
        /*078a*/ 	.byte	0x15
	.zero		1


	//   ....[104]....
        /*078c*/ 	.word	0x00005440
        /*0790*/ 	.word	0x00000000
        /*0794*/ 	.word	0x000000d8
        /*0798*/ 	.short	0x010a
        /*079a*/ 	.byte	0xff
	.zero		1


	//   ....[105]....
        /*079c*/ 	.word	0x00005780
        /*07a0*/ 	.word	0x00000003
        /*07a4*/ 	.word	0x000000f0
        /*07a8*/ 	.short	0x010a
        /*07aa*/ 	.byte	0xff
	.zero		1


	//   ....[106]....
        /*07ac*/ 	.word	0x00005900
        /*07b0*/ 	.word	0x00000000
        /*07b4*/ 	.word	0x00000000
        /*07b8*/ 	.short	0x0101
        /*07ba*/ 	.byte	0xff
	.zero		1


	//   ....[107]....
        /*07bc*/ 	.word	0x00006420
        /*07c0*/ 	.word	0x00000002
        /*07c4*/ 	.word	0x000000a0
        /*07c8*/ 	.short	0x010a
        /*07ca*/ 	.byte	0xff
	.zero		1


	//   ....[108]....
        /*07cc*/ 	.word	0x00006460
        /*07d0*/ 	.word	0x00000034
        /*07d4*/ 	.word	0x00000110
        /*07d8*/ 	.short	0x010a
        /*07da*/ 	.byte	0xff
	.zero		1


	//   ....[109]....
        /*07dc*/ 	.word	0x000065a0
        /*07e0*/ 	.word	0x00000002
        /*07e4*/ 	.word	0x000000a0
        /*07e8*/ 	.short	0x010a
        /*07ea*/ 	.byte	0xff
	.zero		1


	//   ....[110]....
        /*07ec*/ 	.word	0x000066c0
        /*07f0*/ 	.word	0x00000000
        /*07f4*/ 	.word	0x00000000
        /*07f8*/ 	.short	0x0101
        /*07fa*/ 	.byte	0xff
	.zero		1


	//   ....[111]....
        /*07fc*/ 	.word	0x00006740
        /*0800*/ 	.word	0x00000034
        /*0804*/ 	.word	0x00000110
        /*0808*/ 	.short	0x010a
        /*080a*/ 	.byte	0xff
	.zero		1


	//   ....[112]....
        /*080c*/ 	.word	0x000072b0
        /*0810*/ 	.word	0x00000000
        /*0814*/ 	.word	0x000000a0
        /*0818*/ 	.short	0x010a
        /*081a*/ 	.byte	0xff
	.zero		1


	//   ....[113]....
        /*081c*/ 	.word	0x00007360
        /*0820*/ 	.word	0x00000000
        /*0824*/ 	.word	0x000000a0
        /*0828*/ 	.short	0x010a
        /*082a*/ 	.byte	0xff
	.zero		1


	//   ....[114]....
        /*082c*/ 	.word	0x00007480
        /*0830*/ 	.word	0x00000000
        /*0834*/ 	.word	0x00000000
        /*0838*/ 	.short	0x0101
        /*083a*/ 	.byte	0xff
	.zero		1


	//   ....[115]....
        /*083c*/ 	.word	0x00007ff0
        /*0840*/ 	.word	0x00000000
        /*0844*/ 	.word	0x000000a0
        /*0848*/ 	.short	0x010a
        /*084a*/ 	.byte	0xff
	.zero		1


	//   ....[116]....
        /*084c*/ 	.word	0x000080a0
        /*0850*/ 	.word	0x00000000
        /*0854*/ 	.word	0x000000a0
        /*0858*/ 	.short	0x010a
        /*085a*/ 	.byte	0xff
	.zero		1


	//   ....[117]....
        /*085c*/ 	.word	0x000081d0
        /*0860*/ 	.word	0x00000000
        /*0864*/ 	.word	0x00000000
        /*0868*/ 	.short	0x0101
        /*086a*/ 	.byte	0xff
	.zero		1


	//   ....[118]....
        /*086c*/ 	.word	0x00008d70
        /*0870*/ 	.word	0x00000000
        /*0874*/ 	.word	0x000000a0
        /*0878*/ 	.short	0x010a
        /*087a*/ 	.byte	0xff
	.zero		1


	//   ....[119]....
        /*087c*/ 	.word	0x00008e20
        /*0880*/ 	.word	0x00000000
        /*0884*/ 	.word	0x000000a0
        /*0888*/ 	.short	0x010a
        /*088a*/ 	.byte	0xff
	.zero		1


	//   ....[120]....
        /*088c*/ 	.word	0x00008f40
        /*0890*/ 	.word	0x00000000
        /*0894*/ 	.word	0x00000000
        /*0898*/ 	.short	0x0101
        /*089a*/ 	.byte	0xff
	.zero		1


	//   ....[121]....
        /*089c*/ 	.word	0x00009350
        /*08a0*/ 	.word	0x000000ff
        /*08a4*/ 	.word	0x00000000
        /*08a8*/ 	.short	0x0101
        /*08aa*/ 	.byte	0x04
	.zero		1


	//   ....[122]....
        /*08ac*/ 	.word	0x00009c50
        /*08b0*/ 	.word	0x00000000
        /*08b4*/ 	.word	0x00000160
        /*08b8*/ 	.short	0x010a
        /*08ba*/ 	.byte	0xff
	.zero		1


	//   ....[123]....
        /*08bc*/ 	.word	0x00009cb0
        /*08c0*/ 	.word	0x00000000
        /*08c4*/ 	.word	0x00000050
        /*08c8*/ 	.short	0x010a
        /*08ca*/ 	.byte	0xff
	.zero		1


	//   ....[124]....
        /*08cc*/ 	.word	0x00009d10
        /*08d0*/ 	.word	0x00000000
        /*08d4*/ 	.word	0x00000050
        /*08d8*/ 	.short	0x010a
        /*08da*/ 	.byte	0xff
	.zero		1


	//   ....[125]....
        /*08dc*/ 	.word	0x00009d60
        /*08e0*/ 	.word	0x00000003
        /*08e4*/ 	.word	0x000000f0
        /*08e8*/ 	.short	0x010a
        /*08ea*/ 	.byte	0xff
	.zero		1


	//   ....[126]....
        /*08ec*/ 	.word	0x00009dc0
        /*08f0*/ 	.word	0x00000000
        /*08f4*/ 	.word	0x00000000
        /*08f8*/ 	.short	0x010a
        /*08fa*/ 	.byte	0xff
	.zero		1


	//   ....[127]....
        /*08fc*/ 	.word	0x00009e20
        /*0900*/ 	.word	0x00000000
        /*0904*/ 	.word	0x00000000
        /*0908*/ 	.short	0x010a
        /*090a*/ 	.byte	0xff
	.zero		1


	//   ....[128]....
        /*090c*/ 	.word	0x00009e80
        /*0910*/ 	.word	0x00000000
        /*0914*/ 	.word	0x00000000
        /*0918*/ 	.short	0x010a
        /*091a*/ 	.byte	0xff
	.zero		1


	//   ....[129]....
        /*091c*/ 	.word	0x00009ee0
        /*0920*/ 	.word	0x00000000
        /*0924*/ 	.word	0x00000000
        /*0928*/ 	.short	0x010a
        /*092a*/ 	.byte	0xff
	.zero		1


	//   ....[130]....
        /*092c*/ 	.word	0x00009f40
        /*0930*/ 	.word	0x00000000
        /*0934*/ 	.word	0x00000000
        /*0938*/ 	.short	0x010a
        /*093a*/ 	.byte	0xff
	.zero		1


	//   ....[131]....
        /*093c*/ 	.word	0x00009fa0
        /*0940*/ 	.word	0x00000000
        /*0944*/ 	.word	0x00000000
        /*0948*/ 	.short	0x010a
        /*094a*/ 	.byte	0xff
	.zero		1


	//   ....[132]....
        /*094c*/ 	.word	0x0000a000
        /*0950*/ 	.word	0x00000000
        /*0954*/ 	.word	0x00000000
        /*0958*/ 	.short	0x010a
        /*095a*/ 	.byte	0xff
	.zero		1


	//   ....[133]....
        /*095c*/ 	.word	0x0000a060
        /*0960*/ 	.word	0x00000000
        /*0964*/ 	.word	0x00000000
        /*0968*/ 	.short	0x010a
        /*096a*/ 	.byte	0xff
	.zero		1


	//   ....[134]....
        /*096c*/ 	.word	0x0000a0c0
        /*0970*/ 	.word	0x00000000
        /*0974*/ 	.word	0x00000000
        /*0978*/ 	.short	0x010a
        /*097a*/ 	.byte	0xff
	.zero		1


	//   ....[135]....
        /*097c*/ 	.word	0x0000a110
        /*0980*/ 	.word	0x00000002
        /*0984*/ 	.word	0x00000150
        /*0988*/ 	.short	0x010a
        /*098a*/ 	.byte	0xff
	.zero		1


	//   ....[136]....
        /*098c*/ 	.word	0x0000a170
        /*0990*/ 	.word	0x00000002
        /*0994*/ 	.word	0x00000100
        /*0998*/ 	.short	0x010a
        /*099a*/ 	.byte	0xff
	.zero		1


	//   ....[137]....
        /*099c*/ 	.word	0x0000a1c0
        /*09a0*/ 	.word	0x00000002
        /*09a4*/ 	.word	0x000000f0
        /*09a8*/ 	.short	0x010a
        /*09aa*/ 	.byte	0xff
	.zero		1


	//   ....[138]....
        /*09ac*/ 	.word	0x0000a220
        /*09b0*/ 	.word	0x00000000
        /*09b4*/ 	.word	0x00000100
        /*09b8*/ 	.short	0x010a
        /*09ba*/ 	.byte	0xff
	.zero		1


	//   ....[139]....
        /*09bc*/ 	.word	0x0000a270
        /*09c0*/ 	.word	0x00000000
        /*09c4*/ 	.word	0x000000f0
        /*09c8*/ 	.short	0x010a
        /*09ca*/ 	.byte	0xff
	.zero		1


	//   ....[140]....
        /*09cc*/ 	.word	0x0000a2d0
        /*09d0*/ 	.word	0x00000002
        /*09d4*/ 	.word	0x00000130
        /*09d8*/ 	.short	0x010a
        /*09da*/ 	.byte	0xff
	.zero		1


	//   ....[141]....
        /*09dc*/ 	.word	0x0000a330
        /*09e0*/ 	.word	0x00000000
        /*09e4*/ 	.word	0x00000000
        /*09e8*/ 	.short	0x010a
        /*09ea*/ 	.byte	0xff
	.zero		1


	//   ....[142]....
        /*09ec*/ 	.word	0x0000a390
        /*09f0*/ 	.word	0x00000000
        /*09f4*/ 	.word	0x00000000
        /*09f8*/ 	.short	0x010a
        /*09fa*/ 	.byte	0xff
	.zero		1


	//   ....[143]....
        /*09fc*/ 	.word	0x0000a3f0
        /*0a00*/ 	.word	0x00000000
        /*0a04*/ 	.word	0x00000000
        /*0a08*/ 	.short	0x010a
        /*0a0a*/ 	.byte	0xff
	.zero		1


	//   ....[144]....
        /*0a0c*/ 	.word	0x0000a450
        /*0a10*/ 	.word	0x00000000
        /*0a14*/ 	.word	0x00000000
        /*0a18*/ 	.short	0x010a
        /*0a1a*/ 	.byte	0xff
	.zero		1


	//   ....[145]....
        /*0a1c*/ 	.word	0x0000a4b0
        /*0a20*/ 	.word	0x00000000
        /*0a24*/ 	.word	0x00000000
        /*0a28*/ 	.short	0x010a
        /*0a2a*/ 	.byte	0xff
	.zero		1


	//   ....[146]....
        /*0a2c*/ 	.word	0x0000a500
        /*0a30*/ 	.word	0x0000000c
        /*0a34*/ 	.word	0x000000f0
        /*0a38*/ 	.short	0x010a
        /*0a3a*/ 	.byte	0xff
	.zero		1


	//   ....[147]....
        /*0a3c*/ 	.word	0x0000a560
        /*0a40*/ 	.word	0x00000000
        /*0a44*/ 	.word	0x000000e8
        /*0a48*/ 	.short	0x010a
        /*0a4a*/ 	.byte	0xff
	.zero		1


	//   ....[148]....
        /*0a4c*/ 	.word	0x0000a5c0
        /*0a50*/ 	.word	0x00000000
        /*0a54*/ 	.word	0x000000c0
        /*0a58*/ 	.short	0x010a
        /*0a5a*/ 	.byte	0xff
	.zero		1


	//   ....[149]....
        /*0a5c*/ 	.word	0x0000a620
        /*0a60*/ 	.word	0x00000000
        /*0a64*/ 	.word	0x000000c8
        /*0a68*/ 	.short	0x010a
        /*0a6a*/ 	.byte	0xff
	.zero		1


	//   ....[150]....
        /*0a6c*/ 	.word	0x0000a680
        /*0a70*/ 	.word	0x00000000
        /*0a74*/ 	.word	0x000000d0
        /*0a78*/ 	.short	0x010a
        /*0a7a*/ 	.byte	0xff
	.zero		1


	//   ....[151]....
        /*0a7c*/ 	.word	0x0000a6e0
        /*0a80*/ 	.word	0x00000000
        /*0a84*/ 	.word	0x000000d8
        /*0a88*/ 	.short	0x010a
        /*0a8a*/ 	.byte	0xff
	.zero		1


	//   ....[152]....
        /*0a8c*/ 	.word	0x0000a740
        /*0a90*/ 	.word	0x00000000
        /*0a94*/ 	.word	0x000000c0
        /*0a98*/ 	.short	0x010a
        /*0a9a*/ 	.byte	0xff
	.zero		1


	//   ....[153]....
        /*0a9c*/ 	.word	0x0000a7a0
        /*0aa0*/ 	.word	0x00000000
        /*0aa4*/ 	.word	0x000000c8
        /*0aa8*/ 	.short	0x010a
        /*0aaa*/ 	.byte	0xff
	.zero		1


	//   ....[154]....
        /*0aac*/ 	.word	0x0000a800
        /*0ab0*/ 	.word	0x00000000
        /*0ab4*/ 	.word	0x000000d0
        /*0ab8*/ 	.short	0x010a
        /*0aba*/ 	.byte	0xff
	.zero		1


	//   ....[155]....
        /*0abc*/ 	.word	0x0000a850
        /*0ac0*/ 	.word	0x00000003
        /*0ac4*/ 	.word	0x000000f0
        /*0ac8*/ 	.short	0x010a
        /*0aca*/ 	.byte	0xff
	.zero		1


	//   ....[156]....
        /*0acc*/ 	.word	0x0000a8a0
        /*0ad0*/ 	.word	0x00000002
        /*0ad4*/ 	.word	0x000000a0
        /*0ad8*/ 	.short	0x010a
        /*0ada*/ 	.byte	0xff
	.zero		1


	//   ....[157]....
        /*0adc*/ 	.word	0x0000a8f0
        /*0ae0*/ 	.word	0x00000034
        /*0ae4*/ 	.word	0x00000110
        /*0ae8*/ 	.short	0x010a
        /*0aea*/ 	.byte	0xff
	.zero		1


	//   ....[158]....
        /*0aec*/ 	.word	0x0000a940
        /*0af0*/ 	.word	0x00000000
        /*0af4*/ 	.word	0x000000a0
        /*0af8*/ 	.short	0x010a
        /*0afa*/ 	.byte	0xff
	.zero		1


	//   ....[159]....
        /*0afc*/ 	.word	0x0000a990
        /*0b00*/ 	.word	0x00000000
        /*0b04*/ 	.word	0x000000a0
        /*0b08*/ 	.short	0x010a
        /*0b0a*/ 	.byte	0xff
	.zero		1


	//   ....[160]....
        /*0b0c*/ 	.word	0x0000a9e0
        /*0b10*/ 	.word	0x00000000
        /*0b14*/ 	.word	0x000000a0
        /*0b18*/ 	.short	0x010a
        /*0b1a*/ 	.byte	0xff
	.zero		1


	//----- nvinfo : EIATTR_NUM_MBARRIERS
	.align		4
.L_48:
        /*0b1c*/ 	.byte	0x03, 0x38
        /*0b1e*/ 	.short	0x002e


	//----- nvinfo : EIATTR_EXIT_INSTR_OFFSETS
	.align		4
        /*0b20*/ 	.byte	0x04, 0x1c
        /*0b22*/ 	.short	(.L_50 - .L_49)


	//   ....[0]....
.L_49:
        /*0b24*/ 	.word	0x00002f20


	//   ....[1]....
        /*0b28*/ 	.word	0x00003410


	//   ....[2]....
        /*0b2c*/ 	.word	0x00003470


	//   ....[3]....
        /*0b30*/ 	.word	0x00004300


	//   ....[4]....
        /*0b34*/ 	.word	0x00005470


	//   ....[5]....
        /*0b38*/ 	.word	0x000054b0


	//   ....[6]....
        /*0b3c*/ 	.word	0x00009c40


	//----- nvinfo : EIATTR_MAX_THREADS
	.align		4
.L_50:
        /*0b40*/ 	.byte	0x04, 0x05
        /*0b42*/ 	.short	(.L_52 - .L_51)
.L_51:
        /*0b44*/ 	.word	0x00000100
        /*0b48*/ 	.word	0x00000001
        /*0b4c*/ 	.word	0x00000001


	//----- nvinfo : EIATTR_CRS_STACK_SIZE
	.align		4
.L_52:
        /*0b50*/ 	.byte	0x04, 0x1e
        /*0b52*/ 	.short	(.L_54 - .L_53)
.L_53:
        /*0b54*/ 	.word	0x00000000


	//----- nvinfo : EIATTR_CBANK_PARAM_SIZE
	.align		4
.L_54:
        /*0b58*/ 	.byte	0x03, 0x19
        /*0b5a*/ 	.short	0x0800


	//----- nvinfo : EIATTR_PARAM_CBANK
	.align		4
        /*0b5c*/ 	.byte	0x04, 0x0a
        /*0b5e*/ 	.short	(.L_56 - .L_55)
	.align		4
.L_55:
        /*0b60*/ 	.word	index@(.nv.constant0._ZN7cutlass13device_kernelINS_4gemm6kernel13GemmUniversalIN4cute5tupleIJiiiiEEENS1_10collective13CollectiveMmaINS1_35MainloopSm100TmaUmmaWarpSpecializedILi10ELi2ELi4ENS5_IJNS4_1CILi2EEESB_NSA_ILi1EEEEEEEENS5_IJNSA_ILi64EEENSA_ILi256EEESF_EEEaNS5_IJlSC_lEEEaSI_NS4_8TiledMMAINS4_8MMA_AtomIJNS4_15SM100_MMA_S8_SSIaaiLi64ELi256ELNS4_4UMMA5MajorE0ELSN_0ELNSM_8SaturateE0EEEEEENS4_6LayoutINS5_IJSC_SC_SC_EEENS5_IJNSA_ILi0EEEST_ST_EEEEENS5_IJNS4_10UnderscoreESW_SW_EEEEENS4_23SM90_TMA_LOAD_MULTICASTENS4_14ComposedLayoutINS4_7SwizzleILi2ELi4ELi3EEENS4_18smem_ptr_flag_bitsILi8EEENSR_INS5_IJNSA_ILi8EEESF_EEENS5_IJSF_SC_EEEEEEEvNS4_8identityESZ_S19_vS1A_EENS_8epilogue10collective18CollectiveEpilogueINS1C_23Sm100TmaWarpSpecializedILi4ELi2ELi32ELb0ELb0EEEJSH_NS5_IJNSR_ISF_SC_EES1H_EEEaSI_aSI_NS1C_6fusion15FusionCallbacksIS1G_NS1J_17LinearCombinationIaiaiLNS_15FloatRoundStyleE2EEESH_S1I_JEEENS4_5SM1004TMEM4LOAD26SM100_TMEM_LOAD_16dp32b32xENS4_13SM90_TMA_LOADES19_NS4_39AutoVectorizingCopyWithAssumedAlignmentILi128EEENS4_14SM90_TMA_STOREES19_S1V_S1V_EEEvvEEEEvNT_6ParamsE)
        /*0b64*/ 	.short	0x0380
        /*0b66*/ 	.short	0x0800


	//----- nvinfo : EIATTR_SW_WAR
	.align		4
.L_56:
        /*0b68*/ 	.byte	0x04, 0x36
        /*0b6a*/ 	.short	(.L_58 - .L_57)
.L_57:
        /*0b6c*/ 	.word	0x00000008
.L_58:


//--------------------- .nv.callgraph             --------------------------
	.section	.nv.callgraph,"",@"SHT_CUDA_CALLGRAPH"
	.align	4
	.sectionentsize	8
	.align		4
        /*0000*/ 	.word	0x00000000
	.align		4
        /*0004*/ 	.word	0xffffffff
	.align		4
        /*0008*/ 	.word	index@(_ZN7cutlass13device_kernelINS_4gemm6kernel13GemmUniversalIN4cute5tupleIJiiiiEEENS1_10collective13CollectiveMmaINS1_35MainloopSm100TmaUmmaWarpSpecializedILi10ELi2ELi4ENS5_IJNS4_1CILi2EEESB_NSA_ILi1EEEEEEEENS5_IJNSA_ILi64EEENSA_ILi256EEESF_EEEaNS5_IJlSC_lEEEaSI_NS4_8TiledMMAINS4_8MMA_AtomIJNS4_15SM100_MMA_S8_SSIaaiLi64ELi256ELNS4_4UMMA5MajorE0ELSN_0ELNSM_8SaturateE0EEEEEENS4_6LayoutINS5_IJSC_SC_SC_EEENS5_IJNSA_ILi0EEEST_ST_EEEEENS5_IJNS4_10UnderscoreESW_SW_EEEEENS4_23SM90_TMA_LOAD_MULTICASTENS4_14ComposedLayoutINS4_7SwizzleILi2ELi4ELi3EEENS4_18smem_ptr_flag_bitsILi8EEENSR_INS5_IJNSA_ILi8EEESF_EEENS5_IJSF_SC_EEEEEEEvNS4_8identityESZ_S19_vS1A_EENS_8epilogue10collective18CollectiveEpilogueINS1C_23Sm100TmaWarpSpecializedILi4ELi2ELi32ELb0ELb0EEEJSH_NS5_IJNSR_ISF_SC_EES1H_EEEaSI_aSI_NS1C_6fusion15FusionCallbacksIS1G_NS1J_17LinearCombinationIaiaiLNS_15FloatRoundStyleE2EEESH_S1I_JEEENS4_5SM1004TMEM4LOAD26SM100_TMEM_LOAD_16dp32b32xENS4_13SM90_TMA_LOADES19_NS4_39AutoVectorizingCopyWithAssumedAlignmentILi128EEENS4_14SM90_TMA_STOREES19_S1V_S1V_EEEvvEEEEvNT_6ParamsE)
	.align		4
        /*000c*/ 	.word	index@(__assertfail)
	.align		4
        /*0010*/ 	.word	0x00000000
	.align		4
        /*0014*/ 	.word	0xfffffffe
	.align		4
        /*0018*/ 	.word	0x00000000
	.align		4
        /*001c*/ 	.word	0xfffffffd
	.align		4
        /*0020*/ 	.word	0x00000000
	.align		4
        /*0024*/ 	.word	0xfffffffc


//--------------------- .nv.constant4             --------------------------
	.section	.nv.constant4,"a",@progbits
	.align	8
	.align		8
.nv.constant4:
        /*0000*/ 	.dword	__assertfail
	.align		8
        /*0008*/ 	.dword	__unnamed_1
	.align		8
        /*0010*/ 	.dword	__unnamed_2
	.align		8
        /*0018*/ 	.dword	__unnamed_3
	.align		8
        /*0020*/ 	.dword	_ZN40_INTERNAL_7aad1875_4_k_cu_37a3d40b_270274cuda3std3__45__cpo5beginE
	.align		8
        /*0028*/ 	.dword	_ZN40_INTERNAL_7aad1875_4_k_cu_37a3d40b_270274cuda3std3__45__cpo3endE
	.align		8
        /*0030*/ 	.dword	_ZN40_INTERNAL_7aad1875_4_k_cu_37a3d40b_270274cuda3std3__45__cpo6cbeginE
	.align		8
        /*0038*/ 	.dword	_ZN40_INTERNAL_7aad1875_4_k_cu_37a3d40b_270274cuda3std3__45__cpo4cendE
	.align		8
        /*0040*/ 	.dword	_ZN40_INTERNAL_7aad1875_4_k_cu_37a3d40b_270274cuda3std3__442_GLOBAL__N__7aad1875_4_k_cu_37a3d40b_270276ignoreE
	.align		8
        /*0048*/ 	.dword	_ZN40_INTERNAL_7aad1875_4_k_cu_37a3d40b_270274cuda3std3__419piecewise_constructE
	.align		8
        /*0050*/ 	.dword	_ZN40_INTERNAL_7aad1875_4_k_cu_37a3d40b_270274cuda3std3__48in_placeE
	.align		8
        /*0058*/ 	.dword	_ZN40_INTERNAL_7aad1875_4_k_cu_37a3d40b_270274cuda3std6ranges3__45__cpo4swapE
	.align		8
        /*0060*/ 	.dword	_ZN40_INTERNAL_7aad1875_4_k_cu_37a3d40b_270274cuda3std6ranges3__45__cpo9iter_moveE
	.align		8
        /*0068*/ 	.dword	_ZN40_INTERNAL_7aad1875_4_k_cu_37a3d40b_270274cute7productE
	.align		8
        /*0070*/ 	.dword	_ZN40_INTERNAL_7aad1875_4_k_cu_37a3d40b_270274cute1_E
	.align		8
        /*0078*/ 	.dword	$str$25
	.align		8
        /*0080*/ 	.dword	$str$26
	.align		8
        /*0088*/ 	.dword	$str$27
	.align		8
        /*0090*/ 	.dword	$str$28


//--------------------- .text._ZN7cutlass13device_kernelINS_4gemm6kernel13GemmUniversalIN4cute5tupleIJiiiiEEENS1_10collective13CollectiveMmaINS1_35MainloopSm100TmaUmmaWarpSpecializedILi10ELi2ELi4ENS5_IJNS4_1CILi2EEESB_NSA_ILi1EEEEEEEENS5_IJNSA_ILi64EEENSA_ILi256EEESF_EEEaNS5_IJlSC_lEEEaSI_NS4_8TiledMMAINS4_8MMA_AtomIJNS4_15SM100_MMA_S8_SSIaaiLi64ELi256ELNS4_4UMMA5MajorE0ELSN_0ELNSM_8SaturateE0EEEEEENS4_6LayoutINS5_IJSC_SC_SC_EEENS5_IJNSA_ILi0EEEST_ST_EEEEENS5_IJNS4_10UnderscoreESW_SW_EEEEENS4_23SM90_TMA_LOAD_MULTICASTENS4_14ComposedLayoutINS4_7SwizzleILi2ELi4ELi3EEENS4_18smem_ptr_flag_bitsILi8EEENSR_INS5_IJNSA_ILi8EEESF_EEENS5_IJSF_SC_EEEEEEEvNS4_8identityESZ_S19_vS1A_EENS_8epilogue10collective18CollectiveEpilogueINS1C_23Sm100TmaWarpSpecializedILi4ELi2ELi32ELb0ELb0EEEJSH_NS5_IJNSR_ISF_SC_EES1H_EEEaSI_aSI_NS1C_6fusion15FusionCallbacksIS1G_NS1J_17LinearCombinationIaiaiLNS_15FloatRoundStyleE2EEESH_S1I_JEEENS4_5SM1004TMEM4LOAD26SM100_TMEM_LOAD_16dp32b32xENS4_13SM90_TMA_LOADES19_NS4_39AutoVectorizingCopyWithAssumedAlignmentILi128EEENS4_14SM90_TMA_STOREES19_S1V_S1V_EEEvvEEEEvNT_6ParamsE --------------------------
	.section	.text._ZN7cutlass13device_kernelINS_4gemm6kernel13GemmUniversalIN4cute5tupleIJiiiiEEENS1_10collective13CollectiveMmaINS1_35MainloopSm100TmaUmmaWarpSpecializedILi10ELi2ELi4ENS5_IJNS4_1CILi2EEESB_NSA_ILi1EEEEEEEENS5_IJNSA_ILi64EEENSA_ILi256EEESF_EEEaNS5_IJlSC_lEEEaSI_NS4_8TiledMMAINS4_8MMA_AtomIJNS4_15SM100_MMA_S8_SSIaaiLi64ELi256ELNS4_4UMMA5MajorE0ELSN_0ELNSM_8SaturateE0EEEEEENS4_6LayoutINS5_IJSC_SC_SC_EEENS5_IJNSA_ILi0EEEST_ST_EEEEENS5_IJNS4_10UnderscoreESW_SW_EEEEENS4_23SM90_TMA_LOAD_MULTICASTENS4_14ComposedLayoutINS4_7SwizzleILi2ELi4ELi3EEENS4_18smem_ptr_flag_bitsILi8EEENSR_INS5_IJNSA_ILi8EEESF_EEENS5_IJSF_SC_EEEEEEEvNS4_8identityESZ_S19_vS1A_EENS_8epilogue10collective18CollectiveEpilogueINS1C_23Sm100TmaWarpSpecializedILi4ELi2ELi32ELb0ELb0EEEJSH_NS5_IJNSR_ISF_SC_EES1H_EEEaSI_aSI_NS1C_6fusion15FusionCallbacksIS1G_NS1J_17LinearCombinationIaiaiLNS_15FloatRoundStyleE2EEESH_S1I_JEEENS4_5SM1004TMEM4LOAD26SM100_TMEM_LOAD_16dp32b32xENS4_13SM90_TMA_LOADES19_NS4_39AutoVectorizingCopyWithAssumedAlignmentILi128EEENS4_14SM90_TMA_STOREES19_S1V_S1V_EEEvvEEEEvNT_6ParamsE,"ax",@progbits
	.align	128
.text._ZN7cutlass13device_kernelINS_4gemm6kernel13GemmUniversalIN4cute5tupleIJiiiiEEENS1_10collective13CollectiveMmaINS1_35MainloopSm100TmaUmmaWarpSpecializedILi10ELi2ELi4ENS5_IJNS4_1CILi2EEESB_NSA_ILi1EEEEEEEENS5_IJNSA_ILi64EEENSA_ILi256EEESF_EEEaNS5_IJlSC_lEEEaSI_NS4_8TiledMMAINS4_8MMA_AtomIJNS4_15SM100_MMA_S8_SSIaaiLi64ELi256ELNS4_4UMMA5MajorE0ELSN_0ELNSM_8SaturateE0EEEEEENS4_6LayoutINS5_IJSC_SC_SC_EEENS5_IJNSA_ILi0EEEST_ST_EEEEENS5_IJNS4_10UnderscoreESW_SW_EEEEENS4_23SM90_TMA_LOAD_MULTICASTENS4_14ComposedLayoutINS4_7SwizzleILi2ELi4ELi3EEENS4_18smem_ptr_flag_bitsILi8EEENSR_INS5_IJNSA_ILi8EEESF_EEENS5_IJSF_SC_EEEEEEEvNS4_8identityESZ_S19_vS1A_EENS_8epilogue10collective18CollectiveEpilogueINS1C_23Sm100TmaWarpSpecializedILi4ELi2ELi32ELb0ELb0EEEJSH_NS5_IJNSR_ISF_SC_EES1H_EEEaSI_aSI_NS1C_6fusion15FusionCallbacksIS1G_NS1J_17LinearCombinationIaiaiLNS_15FloatRoundStyleE2EEESH_S1I_JEEENS4_5SM1004TMEM4LOAD26SM100_TMEM_LOAD_16dp32b32xENS4_13SM90_TMA_LOADES19_NS4_39AutoVectorizingCopyWithAssumedAlignmentILi128EEENS4_14SM90_TMA_STOREES19_S1V_S1V_EEEvvEEEEvNT_6ParamsE:
        .type           _ZN7cutlass13device_kernelINS_4gemm6kernel13GemmUniversalIN4cute5tupleIJiiiiEEENS1_10collective13CollectiveMmaINS1_35MainloopSm100TmaUmmaWarpSpecializedILi10ELi2ELi4ENS5_IJNS4_1CILi2EEESB_NSA_ILi1EEEEEEEENS5_IJNSA_ILi64EEENSA_ILi256EEESF_EEEaNS5_IJlSC_lEEEaSI_NS4_8TiledMMAINS4_8MMA_AtomIJNS4_15SM100_MMA_S8_SSIaaiLi64ELi256ELNS4_4UMMA5MajorE0ELSN_0ELNSM_8SaturateE0EEEEEENS4_6LayoutINS5_IJSC_SC_SC_EEENS5_IJNSA_ILi0EEEST_ST_EEEEENS5_IJNS4_10UnderscoreESW_SW_EEEEENS4_23SM90_TMA_LOAD_MULTICASTENS4_14ComposedLayoutINS4_7SwizzleILi2ELi4ELi3EEENS4_18smem_ptr_flag_bitsILi8EEENSR_INS5_IJNSA_ILi8EEESF_EEENS5_IJSF_SC_EEEEEEEvNS4_8identityESZ_S19_vS1A_EENS_8epilogue10collective18CollectiveEpilogueINS1C_23Sm100TmaWarpSpecializedILi4ELi2ELi32ELb0ELb0EEEJSH_NS5_IJNSR_ISF_SC_EES1H_EEEaSI_aSI_NS1C_6fusion15FusionCallbacksIS1G_NS1J_17LinearCombinationIaiaiLNS_15FloatRoundStyleE2EEESH_S1I_JEEENS4_5SM1004TMEM4LOAD26SM100_TMEM_LOAD_16dp32b32xENS4_13SM90_TMA_LOADES19_NS4_39AutoVectorizingCopyWithAssumedAlignmentILi128EEENS4_14SM90_TMA_STOREES19_S1V_S1V_EEEvvEEEEvNT_6ParamsE,@function
        .size           _ZN7cutlass13device_kernelINS_4gemm6kernel13GemmUniversalIN4cute5tupleIJiiiiEEENS1_10collective13CollectiveMmaINS1_35MainloopSm100TmaUmmaWarpSpecializedILi10ELi2ELi4ENS5_IJNS4_1CILi2EEESB_NSA_ILi1EEEEEEEENS5_IJNSA_ILi64EEENSA_ILi256EEESF_EEEaNS5_IJlSC_lEEEaSI_NS4_8TiledMMAINS4_8MMA_AtomIJNS4_15SM100_MMA_S8_SSIaaiLi64ELi256ELNS4_4UMMA5MajorE0ELSN_0ELNSM_8SaturateE0EEEEEENS4_6LayoutINS5_IJSC_SC_SC_EEENS5_IJNSA_ILi0EEEST_ST_EEEEENS5_IJNS4_10UnderscoreESW_SW_EEEEENS4_23SM90_TMA_LOAD_MULTICASTENS4_14ComposedLayoutINS4_7SwizzleILi2ELi4ELi3EEENS4_18smem_ptr_flag_bitsILi8EEENSR_INS5_IJNSA_ILi8EEESF_EEENS5_IJSF_SC_EEEEEEEvNS4_8identityESZ_S19_vS1A_EENS_8epilogue10collective18CollectiveEpilogueINS1C_23Sm100TmaWarpSpecializedILi4ELi2ELi32ELb0ELb0EEEJSH_NS5_IJNSR_ISF_SC_EES1H_EEEaSI_aSI_NS1C_6fusion15FusionCallbacksIS1G_NS1J_17LinearCombinationIaiaiLNS_15FloatRoundStyleE2EEESH_S1I_JEEENS4_5SM1004TMEM4LOAD26SM100_TMEM_LOAD_16dp32b32xENS4_13SM90_TMA_LOADES19_NS4_39AutoVectorizingCopyWithAssumedAlignmentILi128EEENS4_14SM90_TMA_STOREES19_S1V_S1V_EEEvvEEEEvNT_6ParamsE,(.L_x_196 - _ZN7cutlass13device_kernelINS_4gemm6kernel13GemmUniversalIN4cute5tupleIJiiiiEEENS1_10collective13CollectiveMmaINS1_35MainloopSm100TmaUmmaWarpSpecializedILi10ELi2ELi4ENS5_IJNS4_1CILi2EEESB_NSA_ILi1EEEEEEEENS5_IJNSA_ILi64EEENSA_ILi256EEESF_EEEaNS5_IJlSC_lEEEaSI_NS4_8TiledMMAINS4_8MMA_AtomIJNS4_15SM100_MMA_S8_SSIaaiLi64ELi256ELNS4_4UMMA5MajorE0ELSN_0ELNSM_8SaturateE0EEEEEENS4_6LayoutINS5_IJSC_SC_SC_EEENS5_IJNSA_ILi0EEEST_ST_EEEEENS5_IJNS4_10UnderscoreESW_SW_EEEEENS4_23SM90_TMA_LOAD_MULTICASTENS4_14ComposedLayoutINS4_7SwizzleILi2ELi4ELi3EEENS4_18smem_ptr_flag_bitsILi8EEENSR_INS5_IJNSA_ILi8EEESF_EEENS5_IJSF_SC_EEEEEEEvNS4_8identityESZ_S19_vS1A_EENS_8epilogue10collective18CollectiveEpilogueINS1C_23Sm100TmaWarpSpecializedILi4ELi2ELi32ELb0ELb0EEEJSH_NS5_IJNSR_ISF_SC_EES1H_EEEaSI_aSI_NS1C_6fusion15FusionCallbacksIS1G_NS1J_17LinearCombinationIaiaiLNS_15FloatRoundStyleE2EEESH_S1I_JEEENS4_5SM1004TMEM4LOAD26SM100_TMEM_LOAD_16dp32b32xENS4_13SM90_TMA_LOADES19_NS4_39AutoVectorizingCopyWithAssumedAlignmentILi128EEENS4_14SM90_TMA_STOREES19_S1V_S1V_EEEvvEEEEvNT_6ParamsE)
        .other          _ZN7cutlass13device_kernelINS_4gemm6kernel13GemmUniversalIN4cute5tupleIJiiiiEEENS1_10collective13CollectiveMmaINS1_35MainloopSm100TmaUmmaWarpSpecializedILi10ELi2ELi4ENS5_IJNS4_1CILi2EEESB_NSA_ILi1EEEEEEEENS5_IJNSA_ILi64EEENSA_ILi256EEESF_EEEaNS5_IJlSC_lEEEaSI_NS4_8TiledMMAINS4_8MMA_AtomIJNS4_15SM100_MMA_S8_SSIaaiLi64ELi256ELNS4_4UMMA5MajorE0ELSN_0ELNSM_8SaturateE0EEEEEENS4_6LayoutINS5_IJSC_SC_SC_EEENS5_IJNSA_ILi0EEEST_ST_EEEEENS5_IJNS4_10UnderscoreESW_SW_EEEEENS4_23SM90_TMA_LOAD_MULTICASTENS4_14ComposedLayoutINS4_7SwizzleILi2ELi4ELi3EEENS4_18smem_ptr_flag_bitsILi8EEENSR_INS5_IJNSA_ILi8EEESF_EEENS5_IJSF_SC_EEEEEEEvNS4_8identityESZ_S19_vS1A_EENS_8epilogue10collective18CollectiveEpilogueINS1C_23Sm100TmaWarpSpecializedILi4ELi2ELi32ELb0ELb0EEEJSH_NS5_IJNSR_ISF_SC_EES1H_EEEaSI_aSI_NS1C_6fusion15FusionCallbacksIS1G_NS1J_17LinearCombinationIaiaiLNS_15FloatRoundStyleE2EEESH_S1I_JEEENS4_5SM1004TMEM4LOAD26SM100_TMEM_LOAD_16dp32b32xENS4_13SM90_TMA_LOADES19_NS4_39AutoVectorizingCopyWithAssumedAlignmentILi128EEENS4_14SM90_TMA_STOREES19_S1V_S1V_EEEvvEEEEvNT_6ParamsE,@"STO_CUDA_ENTRY STV_DEFAULT"
_ZN7cutlass13device_kernelINS_4gemm6kernel13GemmUniversalIN4cute5tupleIJiiiiEEENS1_10collective13CollectiveMmaINS1_35MainloopSm100TmaUmmaWarpSpecializedILi10ELi2ELi4ENS5_IJNS4_1CILi2EEESB_NSA_ILi1EEEEEEEENS5_IJNSA_ILi64EEENSA_ILi256EEESF_EEEaNS5_IJlSC_lEEEaSI_NS4_8TiledMMAINS4_8MMA_AtomIJNS4_15SM100_MMA_S8_SSIaaiLi64ELi256ELNS4_4UMMA5MajorE0ELSN_0ELNSM_8SaturateE0EEEEEENS4_6LayoutINS5_IJSC_SC_SC_EEENS5_IJNSA_ILi0EEEST_ST_EEEEENS5_IJNS4_10UnderscoreESW_SW_EEEEENS4_23SM90_TMA_LOAD_MULTICASTENS4_14ComposedLayoutINS4_7SwizzleILi2ELi4ELi3EEENS4_18smem_ptr_flag_bitsILi8EEENSR_INS5_IJNSA_ILi8EEESF_EEENS5_IJSF_SC_EEEEEEEvNS4_8identityESZ_S19_vS1A_EENS_8epilogue10collective18CollectiveEpilogueINS1C_23Sm100TmaWarpSpecializedILi4ELi2ELi32ELb0ELb0EEEJSH_NS5_IJNSR_ISF_SC_EES1H_EEEaSI_aSI_NS1C_6fusion15FusionCallbacksIS1G_NS1J_17LinearCombinationIaiaiLNS_15FloatRoundStyleE2EEESH_S1I_JEEENS4_5SM1004TMEM4LOAD26SM100_TMEM_LOAD_16dp32b32xENS4_13SM90_TMA_LOADES19_NS4_39AutoVectorizingCopyWithAssumedAlignmentILi128EEENS4_14SM90_TMA_STOREES19_S1V_S1V_EEEvvEEEEvNT_6ParamsE:
[----:B------:R-:W1:Y:S01]  /*0000*/  LDC R1, c[0x0][0x37c] ;  /* 0x0000df00ff017b82 */ /* 0x000e620000000800 */
[----:B------:R-:W2:Y:S01]  /*0010*/  S2R R85, SR_TID.X ;  /* 0x0000000000557919 */ /* 0x000ea20000002100 */
[----:B------:R-:W3:Y:S01]  /*0020*/  LDCU.64 UR8, c[0x0][0x890] ;  /* 0x00011200ff0877ac */ /* 0x000ee20008000a00 */
[----:B------:R-:W-:Y:S02]  /*0030*/  PRMT R74, RZ, 0x7610, R74 ;  /* 0x00007610ff4a7816 */ /* 0x000fe4000000004a */
[----:B------:R-:W-:Y:S01]  /*0040*/  ELECT P3, URZ, PT ;  /* 0x0000000000ff782f */ /* 0x000fe20003860000 */
[----:B---3--:R-:W-:-:S04]  /*0050*/  UISETP.NE.U32.AND UP0, UPT, UR8, URZ, UPT ;  /* 0x000000ff0800728c */ /* 0x008fc8000bf05070 */
[----:B------:R-:W-:Y:S01]  /*0060*/  UISETP.NE.AND.EX UP0, UPT, UR9, URZ, UPT, UP0 ;  /* 0x000000ff0900728c */ /* 0x000fe2000bf05300 */
[----:B--2---:R-:W-:-:S05]  /*0070*/  SHF.R.U32.HI R75, RZ, 0x5, R85 ;  /* 0x00000005ff4b7819 */ /* 0x004fca0000011655 */
[----:B------:R-:W2:Y:S02]  /*0080*/  SHFL.IDX PT, R0, R75, RZ, 0x1f ;  /* 0x00001fff4b007589 */ /* 0x000ea400000e0000 */
[----:B--2---:R-:W-:Y:S01]  /*0090*/  R2UR UR17, R0 ;  /* 0x00000000001172ca */ /* 0x004fe200000e0000 */
[----:B-1----:R-:W-:-:S14]  /*00a0*/  BRA.U UP0, `(.L_x_0) ;  /* 0x0000000100307547 */ /* 0x002fdc000b800000 */
[----:B------:R-:W1:Y:S02]  /*00b0*/  LDCU.64 UR4, c[0x0][0x888] ;  /* 0x00011100ff0477ac */ /* 0x000e640008000a00 */
[----:B-1----:R-:W-:-:S04]  /*00c0*/  UISETP.NE.U32.AND UP0, UPT, UR4, URZ, UPT ;  /* 0x000000ff0400728c */ /* 0x002fc8000bf05070 */
[----:B------:R-:W-:-:S09]  /*00d0*/  UISETP.NE.AND.EX UP0, UPT, UR5, URZ, UPT, UP0 ;  /* 0x000000ff0500728c */ /* 0x000fd2000bf05300 */
[----:B------:R-:W-:Y:S05]  /*00e0*/  BRA.U !UP0, `(.L_x_1) ;  /* 0x0000000108147547 */ /* 0x000fea000b800000 */
[----:B------:R-:W1:Y:S01]  /*00f0*/  LDC.64 R40, c[0x0][0x888] ;  /* 0x00022200ff287b82 */ /* 0x000e620000000a00 */
[----:B------:R-:W1:Y:S02]  /*0100*/  LDCU.64 UR4, c[0x0][0x358] ;  /* 0x00006b00ff0477ac */ /* 0x000e640008000a00 */
[----:B-1----:R1:W5:Y:S01]  /*0110*/  LDG.E R40, desc[UR4][R40.64] ;  /* 0x0000000428287981 */ /* 0x002362000c1e1900 */
[----:B------:R-:W-:Y:S01]  /*0120*/  HFMA2 R74, -RZ, RZ, 0, 5.9604644775390625e-08 ;  /* 0x00000001ff4a7431 */ /* 0x000fe200000001ff */
[----:B------:R-:W-:Y:S05]  /*0130*/  BRA `(.L_x_0) ;  /* 0x00000000000c7947 */ /* 0x000fea0003800000 */
.L_x_1:
[----:B------:R-:W1:Y:S01]  /*0140*/  LDCU UR4, c[0x0][0x880] ;  /* 0x00011000ff0477ac */ /* 0x000e620008000800 */
[----:B------:R-:W-:Y:S01]  /*0150*/  HFMA2 R74, -RZ, RZ, 0, 5.9604644775390625e-08 ;  /* 0x00000001ff4a7431 */ /* 0x000fe200000001ff */
[----:B-1----:R-:W-:-:S07]  /*0160*/  MOV R40, UR4 ;  /* 0x0000000400287c02 */ /* 0x002fce0008000f00 */
.L_x_0:
[----:B------:R-:W2:Y:S02]  /*0170*/  LDCU.64 UR4, c[0x0][0x8b0] ;  /* 0x00011600ff0477ac */ /* 0x000ea40008000a00 */
[----:B--2---:R-:W-:-:S04]  /*0180*/  UISETP.NE.U32.AND UP0, UPT, UR4, URZ, UPT ;  /* 0x000000ff0400728c */ /* 0x004fc8000bf05070 */
[----:B------:R-:W-:-:S09]  /*0190*/  UISETP.NE.AND.EX UP0, UPT, UR5, URZ, UPT, UP0 ;  /* 0x000000ff0500728c */ /* 0x000fd2000bf05300 */
[----:B------:R-:W-:Y:S05]  /*01a0*/  BRA.U UP0, `(.L_x_2) ;  /* 0x0000000100287547 */ /* 0x000fea000b800000 */
[----:B------:R-:W2:Y:S02]  /*01b0*/  LDCU.64 UR4, c[0x0][0x8a8] ;  /* 0x00011500ff0477ac */ /* 0x000ea40008000a00 */
[----:B--2---:R-:W-:-:S04]  /*01c0*/  UISETP.NE.U32.AND UP0, UPT, UR4, URZ, UPT ;  /* 0x000000ff0400728c */ /* 0x004fc8000bf05070 */
[----:B------:R-:W-:-:S09]  /*01d0*/  UISETP.NE.AND.EX UP0, UPT, UR5, URZ, UPT, UP0 ;  /* 0x000000ff0500728c */ /* 0x000fd2000bf05300 */
[----:B------:R-:W-:Y:S05]  /*01e0*/  BRA.U !UP0, `(.L_x_3) ;  /* 0x0000000108107547 */ /* 0x000fea000b800000 */
[----:B------:R-:W2:Y:S01]  /*01f0*/  LDC.64 R38, c[0x0][0x8a8] ;  /* 0x00022a00ff267b82 */ /* 0x000ea20000000a00 */
[----:B------:R-:W2:Y:S02]  /*0200*/  LDCU.64 UR4, c[0x0][0x358] ;  /* 0x00006b00ff0477ac */ /* 0x000ea40008000a00 */
[----:B--2---:R2:W5:Y:S01]  /*0210*/  LDG.E R38, desc[UR4][R38.64] ;  /* 0x0000000426267981 */ /* 0x004562000c1e1900 */
[----:B------:R-:W-:Y:S05]  /*0220*/  BRA `(.L_x_2) ;  /* 0x0000000000087947 */ /* 0x000fea0003800000 */
.L_x_3:
[----:B------:R-:W2:Y:S02]  /*0230*/  LDCU UR4, c[0x0][0x8a0] ;  /* 0x00011400ff0477ac */ /* 0x000ea40008000800 */
[----:B--2---:R-:W-:Y:S02]  /*0240*/  MOV R38, UR4 ;  /* 0x0000000400267c02 */ /* 0x004fe40008000f00 */
.L_x_2:
[----:B------:R-:W-:Y:S01]  /*0250*/  IMAD.U32 R0, RZ, RZ, UR17 ;  /* 0x00000011ff007e24 */ /* 0x000fe2000f8e00ff */
[----:B------:R-:W-:Y:S04]  /*0260*/  BSSY.RECONVERGENT B0, `(.L_x_4) ;  /* 0x000000c000007945 */ /* 0x000fe80003800200 */
[C---:B------:R-:W-:Y:S02]  /*0270*/  ISETP.NE.OR P1, PT, R0.reuse, 0x1, !P3 ;  /* 0x000000010000780c */ /* 0x040fe40005f25670 */
[----:B------:R-:W-:-:S11]  /*0280*/  ISETP.NE.OR P0, PT, R0, 0x3, !P3 ;  /* 0x000000030000780c */ /* 0x000fd60005f05670 */
[----:B------:R-:W-:Y:S05]  /*0290*/  @P1 BRA `(.L_x_5) ;  /* 0x0000000000201947 */ /* 0x000fea0003800000 */
[----:B------:R-:W3:Y:S02]  /*02a0*/  LDCU.64 UR4, c[0x0][0x348] ;  /* 0x00006900ff0477ac */ /* 0x000ee40008000a00 */
[----:B---3--:R-:W-:Y:S02]  /*02b0*/  UIADD3 UR6, UP1, UPT, UR4, 0x80, URZ ;  /* 0x0000008004067890 */ /* 0x008fe4000ff3e0ff */
[----:B------:R-:W-:Y:S02]  /*02c0*/  UIADD3 UR4, UP0, UPT, UR4, 0x180, URZ ;  /* 0x0000018004047890 */ /* 0x000fe4000ff1e0ff */
[----:B------:R-:W-:Y:S02]  /*02d0*/  UIADD3.X UR7, UPT, UPT, URZ, UR5, URZ, UP1, !UPT ;  /* 0x00000005ff077290 */ /* 0x000fe40008ffe4ff */
[----:B------:R-:W-:-:S07]  /*02e0*/  UIADD3.X UR5, UPT, UPT, URZ, UR5, URZ, UP0, !UPT ;  /* 0x00000005ff057290 */ /* 0x000fce00087fe4ff */
[----:B------:R3:W-:Y:S02]  /*02f0*/  UTMACCTL.PF [UR6] ;  /* 0x00000000060079b9 */ /* 0x0007e40008040000 */
[----:B------:R3:W-:Y:S02]  /*0300*/  UTMACCTL.PF [UR4] ;  /* 0x00000000040079b9 */ /* 0x0007e40008040000 */
[----:B---3--:R-:W-:Y:S01]  /*0310*/  NOP ;  /* 0x0000000000007918 */ /* 0x008fe20000000000 */
.L_x_5:
[----:B------:R-:W-:Y:S05]  /*0320*/  BSYNC.RECONVERGENT B0 ;  /* 0x0000000000007941 */ /* 0x000fea0003800200 */
.L_x_4:
[----:B------:R-:W-:Y:S04]  /*0330*/  BSSY.RECONVERGENT B0, `(.L_x_6) ;  /* 0x000000a000007945 */ /* 0x000fe80003800200 */
        /* <DEDUP_REMOVED lines=9> */
.L_x_7:
[----:B------:R-:W-:Y:S05]  /*03d0*/  BSYNC.RECONVERGENT B0 ;  /* 0x0000000000007941 */ /* 0x000fea0003800200 */
.L_x_6:
[----:B------:R-:W3:Y:S01]  /*03e0*/  LDCU.64 UR4, c[0x0][0x888] ;  /* 0x00011100ff0477ac */ /* 0x000ee20008000a00 */
[----:B------:R-:W-:Y:S02]  /*03f0*/  UISETP.EQ.U32.AND UP1, UPT, UR8, URZ, UPT ;  /* 0x000000ff0800728c */ /* 0x000fe4000bf22070 */
[----:B------:R-:W-:Y:S02]  /*0400*/  UPLOP3.LUT UP3, UPT, UPT, UPT, UPT, 0x80, 0x8 ;  /* 0x000000000008789c */ /* 0x000fe40003f6f070 */
[----:B---3--:R-:W-:-:S04]  /*0410*/  UISETP.NE.U32.AND UP0, UPT, UR4, URZ, UPT ;  /* 0x000000ff0400728c */ /* 0x008fc8000bf05070 */
[----:B------:R-:W-:-:S04]  /*0420*/  UISETP.NE.AND.EX UP0, UPT, UR5, URZ, UPT, UP0 ;  /* 0x000000ff0500728c */ /* 0x000fc8000bf05300 */
[----:B------:R-:W-:-:S04]  /*0430*/  UISETP.EQ.OR.EX UP2, UPT, UR9, URZ, !UP0, UP1 ;  /* 0x000000ff0900728c */ /* 0x000fc8000c742710 */
[----:B------:R-:W-:-:S06]  /*0440*/  UP2UR UR4, UPR, URZ, 0x4 ;  /* 0x00000004ff047883 */ /* 0x000fcc0008000000 */
[----:B------:R-:W-:Y:S01]  /*0450*/  MOV R78, UR4 ;  /* 0x00000004004e7c02 */ /* 0x000fe20008000f00 */
[----:B------:R-:W-:Y:S06]  /*0460*/  BRA.U !UP2, `(.L_x_8) ;  /* 0x000000010a207547 */ /* 0x000fec000b800000 */
[----:B-----5:R-:W-:Y:S01]  /*0470*/  R2UR UR5, R40 ;  /* 0x00000000280572ca */ /* 0x020fe200000e0000 */
[----:B------:R-:W-:Y:S02]  /*0480*/  UISETP.NE.U32.AND UP1, UPT, UR8, URZ, UPT ;  /* 0x000000ff0800728c */ /* 0x000fe4000bf25070 */
[----:B------:R-:W-:Y:S02]  /*0490*/  USEL UR4, URZ, 0xffffffff, UP0 ;  /* 0xffffffffff047887 */ /* 0x000fe40008000000 */
[----:B------:R-:W-:-:S08]  /*04a0*/  UISETP.NE.AND.EX UP1, UPT, UR9, URZ, UPT, UP1 ;  /* 0x000000ff0900728c */ /* 0x000fd0000bf25310 */
[----:B------:R-:W-:-:S04]  /*04b0*/  UISETP.NE.AND UP0, UPT, UR5, URZ, UPT ;  /* 0x000000ff0500728c */ /* 0x000fc8000bf05270 */
[----:B------:R-:W-:-:S04]  /*04c0*/  @!UP1 USEL UR4, URZ, 0xffffffff, UP0 ;  /* 0xffffffffff049887 */ /* 0x000fc80008000000 */
[----:B------:R-:W-:-:S04]  /*04d0*/  ULOP3.LUT UR4, UR4, 0x1, URZ, 0xc0, !UPT ;  /* 0x0000000104047892 */ /* 0x000fc8000f8ec0ff */
[----:B------:R-:W-:-:S11]  /*04e0*/  UISETP.NE.U32.AND UP3, UPT, UR4, 0x1, UPT ;  /* 0x000000010400788c */ /* 0x000fd6000bf65070 */
.L_x_8:
[----:B------:R-:W3:Y:S01]  /*04f0*/  SHFL.IDX PT, R2, R75, RZ, 0x1f ;  /* 0x00001fff4b027589 */ /* 0x000ee200000e0000 */
[----:B------:R-:W-:-:S04]  /*0500*/  UISETP.NE.AND UP0, UPT, UR17, 0x2, UPT ;  /* 0x000000021100788c */ /* 0x000fc8000bf05270 */
[----:B------:R-:W-:Y:S01]  /*0510*/  USEL UR46, URZ, 0x1, UP0 ;  /* 0x00000001ff2e7887 */ /* 0x000fe20008000000 */
[----:B---3--:R-:W-:-:S13]  /*0520*/  ISETP.NE.AND P0, PT, R2, RZ, PT ;  /* 0x000000ff0200720c */ /* 0x008fda0003f05270 */
[----:B------:R-:W-:Y:S05]  /*0530*/  @P0 BRA `(.L_x_9) ;  /* 0x0000000000940947 */ /* 0x000fea0003800000 */
[----:B------:R-:W-:Y:S01]  /*0540*/  ELECT P0, URZ, PT ;  /* 0x0000000000ff782f */ /* 0x000fe20003800000 */
[----:B------:R-:W-:-:S12]  /*0550*/  BSSY.RECONVERGENT B0, `(.L_x_9) ;  /* 0x0000023000007945 */ /* 0x000fd80003800200 */
[----:B------:R-:W-:Y:S05]  /*0560*/  @!P0 BRA `(.L_x_10) ;  /* 0x0000000000848947 */ /* 0x000fea0003800000 */
[----:B------:R-:W3:Y:S01]  /*0570*/  S2UR UR4, SR_CgaCtaId ;  /* 0x00000000000479c3 */ /* 0x000ee20000008800 */
[----:B------:R-:W-:Y:S01]  /*0580*/  UMOV UR5, 0x400 ;  /* 0x0000040000057882 */ /* 0x000fe20000000000 */
[----:B------:R-:W-:Y:S01]  /*0590*/  UMOV UR8, 0x1 ;  /* 0x0000000100087882 */ /* 0x000fe20000000000 */
[----:B------:R-:W-:Y:S01]  /*05a0*/  UMOV UR6, 0x3 ;  /* 0x0000000300067882 */ /* 0x000fe20000000000 */
[----:B------:R-:W-:-:S04]  /*05b0*/  UIADD3 UR8, UPT, UPT, -UR8, 0x100000, URZ ;  /* 0x0010000008087890 */ /* 0x000fc8000fffe1ff */
[----:B------:R-:W-:Y:S02]  /*05c0*/  USHF.L.U32 UR9, UR8, 0xb, URZ ;  /* 0x0000000b08097899 */ /* 0x000fe400080006ff */
[----:B------:R-:W-:Y:S02]  /*05d0*/  USHF.L.U32 UR8, UR8, 0x1, URZ ;  /* 0x0000000108087899 */ /* 0x000fe400080006ff */
[----:B------:R-:W-:-:S04]  /*05e0*/  UIADD3 UR6, UPT, UPT, -UR6, 0x100000, URZ ;  /* 0x0010000006067890 */ /* 0x000fc8000fffe1ff */
[----:B------:R-:W-:Y:S02]  /*05f0*/  USHF.L.U32 UR7, UR6, 0xb, URZ ;  /* 0x0000000b06077899 */ /* 0x000fe400080006ff */
[----:B------:R-:W-:Y:S02]  /*0600*/  USHF.L.U32 UR6, UR6, 0x1, URZ ;  /* 0x0000000106067899 */ /* 0x000fe400080006ff */
[----:B---3--:R-:W-:Y:S01]  /*0610*/  ULEA UR4, UR4, UR5, 0x18 ;  /* 0x0000000504047291 */ /* 0x008fe2000f8ec0ff */
[----:B------:R-:W3:Y:S11]  /*0620*/  FENCE.VIEW.ASYNC.S ;  /* 0x00000000000073c6 */ /* 0x000ef60000000000 */
[----:B---3--:R3:W4:Y:S01]  /*0630*/  SYNCS.EXCH.64 URZ, [UR4], UR8 ;  /* 0x0000000804ff75b2 */ /* 0x0087220008000100 */
[----:B------:R3:W1:Y:S01]  /*0640*/  SYNCS.EXCH.64 URZ, [UR4+0x50], UR6 ;  /* 0x0000500604ff75b2 */ /* 0x0006620008000100 */
        /* <DEDUP_REMOVED lines=17> */
[----:B------:R3:W1:Y:S02]  /*0760*/  SYNCS.EXCH.64 URZ, [UR4+0x98], UR6 ;  /* 0x0000980604ff75b2 */ /* 0x0006640008000100 */
[----:B---3--:R-:W-:Y:S01]  /*0770*/  NOP ;  /* 0x0000000000007918 */ /* 0x008fe20000000000 */
.L_x_10:
[----:B------:R-:W-:Y:S05]  /*0780*/  BSYNC.RECONVERGENT B0 ;  /* 0x0000000000007941 */ /* 0x000fea0003800200 */
.L_x_9:
[----:B------:R-:W3:Y:S01]  /*0790*/  SHFL.IDX PT, R2, R75, RZ, 0x1f ;  /* 0x00001fff4b027589 */ /* 0x000ee200000e0000 */
[----:B------:R-:W-:Y:S01]  /*07a0*/  NOP ;  /* 0x0000000000007918 */ /* 0x000fe20000000000 */
[----:B---3--:R-:W-:-:S13]  /*07b0*/  ISETP.NE.AND P0, PT, R2, 0x1, PT ;  /* 0x000000010200780c */ /* 0x008fda0003f05270 */
[----:B------:R-:W-:Y:S05]  /*07c0*/  @P0 BRA `(.L_x_11) ;  /* 0x0000000000580947 */ /* 0x000fea0003800000 */
        /* <DEDUP_REMOVED lines=9> */
[----:B------:R-:W-:Y:S01]  /*0860*/  USHF.L.U32 UR6, UR6, 0x1, URZ ;  /* 0x0000000106067899 */ /* 0x000fe200080006ff */
[----:B------:R-:W-:Y:S01]  /*0870*/  ELECT P0, URZ, PT ;  /* 0x0000000000ff782f */ /* 0x000fe20003800000 */
[----:B---3--:R-:W-:Y:S01]  /*0880*/  ULEA UR4, UR4, UR5, 0x18 ;  /* 0x0000000504047291 */ /* 0x008fe2000f8ec0ff */
[----:B------:R-:W3:Y:S11]  /*0890*/  FENCE.VIEW.ASYNC.S ;  /* 0x00000000000073c6 */ /* 0x000ef60000000000 */
[----:B---3--:R3:W1:Y:S01]  /*08a0*/  SYNCS.EXCH.64 URZ, [UR4+0xa0], UR8 ;  /* 0x0000a00804ff75b2 */ /* 0x0086620008000100 */
[----:B------:R3:W1:Y:S01]  /*08b0*/  SYNCS.EXCH.64 URZ, [UR4+0xc0], UR6 ;  /* 0x0000c00604ff75b2 */ /* 0x0006620008000100 */
[----:B------:R3:W1:Y:S01]  /*08c0*/  SYNCS.EXCH.64 URZ, [UR4+0xa8], UR8 ;  /* 0x0000a80804ff75b2 */ /* 0x0006620008000100 */
[----:B------:R3:W1:Y:S01]  /*08d0*/  SYNCS.EXCH.64 URZ, [UR4+0xc8], UR6 ;  /* 0x0000c80604ff75b2 */ /* 0x0006620008000100 */
[----:B------:R3:W1:Y:S01]  /*08e0*/  SYNCS.EXCH.64 URZ, [UR4+0xb0], UR8 ;  /* 0x0000b00804ff75b2 */ /* 0x0006620008000100 */
[----:B------:R3:W1:Y:S01]  /*08f0*/  SYNCS.EXCH.64 URZ, [UR4+0xd0], UR6 ;  /* 0x0000d00604ff75b2 */ /* 0x0006620008000100 */
[----:B------:R3:W1:Y:S01]  /*0900*/  SYNCS.EXCH.64 URZ, [UR4+0xb8], UR8 ;  /* 0x0000b80804ff75b2 */ /* 0x0006620008000100 */
[----:B------:R3:W1:Y:S01]  /*0910*/  SYNCS.EXCH.64 URZ, [UR4+0xd8], UR6 ;  /* 0x0000d80604ff75b2 */ /* 0x0006620008000100 */
[----:B------:R-:W-:Y:S01]  /*0920*/  NOP ;  /* 0x0000000000007918 */ /* 0x000fe20000000000 */
.L_x_11:
[----:B------:R-:W2:Y:S01]  /*0930*/  SHFL.IDX PT, R2, R75, RZ, 0x1f ;  /* 0x00001fff4b027589 */ /* 0x000ea200000e0000 */
[----:B------:R-:W-:Y:S01]  /*0940*/  NOP ;  /* 0x0000000000007918 */ /* 0x000fe20000000000 */
[----:B--2---:R-:W-:-:S13]  /*0950*/  ISETP.NE.AND P0, PT, R2, 0x3, PT ;  /* 0x000000030200780c */ /* 0x004fda0003f05270 */
[----:B------:R-:W-:Y:S05]  /*0960*/  @P0 BRA `(.L_x_12) ;  /* 0x0000000000300947 */ /* 0x000fea0003800000 */
[----:B---3--:R-:W2:Y:S01]  /*0970*/  S2UR UR4, SR_CgaCtaId ;  /* 0x00000000000479c3 */ /* 0x008ea20000008800 */
[----:B------:R-:W-:Y:S01]  /*0980*/  UMOV UR6, 0x400 ;  /* 0x0000040000067882 */ /* 0x000fe20000000000 */
[----:B------:R-:W-:Y:S01]  /*0990*/  UMOV UR5, 0x20 ;  /* 0x0000002000057882 */ /* 0x000fe20000000000 */
[----:B------:R-:W-:Y:S01]  /*09a0*/  ELECT P0, URZ, PT ;  /* 0x0000000000ff782f */ /* 0x000fe20003800000 */
[----:B--2---:R-:W-:Y:S02]  /*09b0*/  ULEA UR6, UR4, UR6, 0x18 ;  /* 0x0000000604067291 */ /* 0x004fe4000f8ec0ff */
[----:B------:R-:W-:-:S04]  /*09c0*/  UIADD3 UR4, UPT, UPT, -UR5, 0x100000, URZ ;  /* 0x0010000005047890 */ /* 0x000fc8000fffe1ff */
[----:B------:R-:W-:Y:S02]  /*09d0*/  USHF.L.U32 UR5, UR4, 0xb, URZ ;  /* 0x0000000b04057899 */ /* 0x000fe400080006ff */
[----:B------:R-:W-:Y:S01]  /*09e0*/  USHF.L.U32 UR4, UR4, 0x1, URZ ;  /* 0x0000000104047899 */ /* 0x000fe200080006ff */
[----:B------:R-:W2:Y:S11]  /*09f0*/  FENCE.VIEW.ASYNC.S ;  /* 0x00000000000073c6 */ /* 0x000eb60000000000 */
[----:B--2---:R2:W3:Y:S01]  /*0a00*/  SYNCS.EXCH.64 URZ, [UR6+0xe0], UR4 ;  /* 0x0000e00406ff75b2 */ /* 0x0044e20008000100 */
[----:B------:R2:W1:Y:S01]  /*0a10*/  SYNCS.EXCH.64 URZ, [UR6+0xe8], UR4 ;  /* 0x0000e80406ff75b2 */ /* 0x0004620008000100 */
[----:B------:R-:W-:Y:S01]  /*0a20*/  NOP ;  /* 0x0000000000007918 */ /* 0x000fe20000000000 */
.L_x_12:
[----:B------:R-:W4:Y:S01]  /*0a30*/  SHFL.IDX PT, R2, R75, RZ, 0x1f ;  /* 0x00001fff4b027589 */ /* 0x000f2200000e0000 */
[----:B------:R-:W-:Y:S01]  /*0a40*/  NOP ;  /* 0x0000000000007918 */ /* 0x000fe20000000000 */
[----:B----4-:R-:W-:-:S13]  /*0a50*/  ISETP.NE.AND P0, PT, R2, 0x4, PT ;  /* 0x000000040200780c */ /* 0x010fda0003f05270 */
[----:B------:R-:W-:Y:S05]  /*0a60*/  @P0 BRA `(.L_x_13) ;  /* 0x00000000004c0947 */ /* 0x000fea0003800000 */
[----:B--23--:R-:W2:Y:S01]  /*0a70*/  S2UR UR6, SR_CgaCtaId ;  /* 0x00000000000679c3 */ /* 0x00cea20000008800 */
[----:B------:R-:W-:Y:S01]  /*0a80*/  UMOV UR4, 0x3a0 ;  /* 0x000003a000047882 */ /* 0x000fe20000000000 */
[----:B------:R-:W-:Y:S01]  /*0a90*/  UMOV UR5, 0x400 ;  /* 0x0000040000057882 */ /* 0x000fe20000000000 */
[----:B------:R-:W-:Y:S01]  /*0aa0*/  USEL UR4, UR4, 0x320, UP3 ;  /* 0x0000032004047887 */ /* 0x000fe20009800000 */
[----:B------:R-:W-:Y:S01]  /*0ab0*/  UMOV UR8, 0x1 ;  /* 0x0000000100087882 */ /* 0x000fe20000000000 */
[----:B------:R-:W-:Y:S01]  /*0ac0*/  ELECT P0, URZ, PT ;  /* 0x0000000000ff782f */ /* 0x000fe20003800000 */
[----:B------:R-:W-:-:S04]  /*0ad0*/  UIADD3 UR8, UPT, UPT, -UR8, 0x100000, URZ ;  /* 0x0010000008087890 */ /* 0x000fc8000fffe1ff */
[----:B------:R-:W-:Y:S02]  /*0ae0*/  USHF.L.U32 UR9, UR8, 0xb, URZ ;  /* 0x0000000b08097899 */ /* 0x000fe400080006ff */
[----:B------:R-:W-:Y:S02]  /*0af0*/  USHF.L.U32 UR8, UR8, 0x1, URZ ;  /* 0x0000000108087899 */ /* 0x000fe400080006ff */
[----:B--2---:R-:W-:Y:S02]  /*0b00*/  ULEA UR6, UR6, UR5, 0x18 ;  /* 0x0000000506067291 */ /* 0x004fe4000f8ec0ff */
[----:B------:R-:W-:-:S04]  /*0b10*/  UIADD3 UR4, UPT, UPT, -UR4, 0x100000, URZ ;  /* 0x0010000004047890 */ /* 0x000fc8000fffe1ff */
[----:B------:R-:W-:Y:S02]  /*0b20*/  USHF.L.U32 UR5, UR4, 0xb, URZ ;  /* 0x0000000b04057899 */ /* 0x000fe400080006ff */
[----:B------:R-:W-:Y:S01]  /*0b30*/  USHF.L.U32 UR4, UR4, 0x1, URZ ;  /* 0x0000000104047899 */ /* 0x000fe200080006ff */
[----:B------:R-:W2:Y:S03]  /*0b40*/  FENCE.VIEW.ASYNC.S ;  /* 0x00000000000073c6 */ /* 0x000ea60000000000 */
[----:B--2---:R4:W2:Y:S08]  /*0b50*/  SYNCS.EXCH.64 URZ, [UR6+0xf0], UR8 ;  /* 0x0000f00806ff75b2 */ /* 0x0048b00008000100 */
[----:B------:R4:W3:Y:S01]  /*0b60*/  SYNCS.EXCH.64 URZ, [UR6+0x100], UR4 ;  /* 0x0001000406ff75b2 */ /* 0x0008e20008000100 */
[----:B------:R4:W1:Y:S01]  /*0b70*/  SYNCS.EXCH.64 URZ, [UR6+0xf8], UR8 ;  /* 0x0000f80806ff75b2 */ /* 0x0008620008000100 */
[----:B------:R4:W1:Y:S02]  /*0b80*/  SYNCS.EXCH.64 URZ, [UR6+0x108], UR4 ;  /* 0x0001080406ff75b2 */ /* 0x0008640008000100 */
[----:B----4-:R-:W-:Y:S01]  /*0b90*/  NOP ;  /* 0x0000000000007918 */ /* 0x010fe20000000000 */
.L_x_13:
[----:B------:R-:W4:Y:S01]  /*0ba0*/  SHFL.IDX PT, R2, R75, RZ, 0x1f ;  /* 0x00001fff4b027589 */ /* 0x000f2200000e0000 */
[----:B------:R-:W-:Y:S01]  /*0bb0*/  NOP ;  /* 0x0000000000007918 */ /* 0x000fe20000000000 */
[----:B----4-:R-:W-:-:S13]  /*0bc0*/  ISETP.NE.AND P0, PT, R2, 0x5, PT ;  /* 0x000000050200780c */ /* 0x010fda0003f05270 */
[----:B------:R-:W-:Y:S05]  /*0bd0*/  @P0 BRA `(.L_x_14) ;  /* 0x0000000000580947 */ /* 0x000fea0003800000 */
[----:B--23--:R-:W2:Y:S01]  /*0be0*/  S2UR UR4, SR_CgaCtaId ;  /* 0x00000000000479c3 */ /* 0x00cea20000008800 */
        /* <DEDUP_REMOVED lines=10> */
[----:B--2---:R-:W-:Y:S01]  /*0c90*/  ULEA UR4, UR4, UR5, 0x18 ;  /* 0x0000000504047291 */ /* 0x004fe2000f8ec0ff */
[----:B------:R-:W2:Y:S11]  /*0ca0*/  FENCE.VIEW.ASYNC.S ;  /* 0x00000000000073c6 */ /* 0x000eb60000000000 */
[----:B--2---:R4:W2:Y:S01]  /*0cb0*/  SYNCS.EXCH.64 URZ, [UR4+0x110], UR8 ;  /* 0x0001100804ff75b2 */ /* 0x0048a20008000100 */
[----:B------:R4:W3:Y:S01]  /*0cc0*/  SYNCS.EXCH.64 URZ, [UR4+0x130], UR6 ;  /* 0x0001300604ff75b2 */ /* 0x0008e20008000100 */
[----:B------:R4:W1:Y:S01]  /*0cd0*/  SYNCS.EXCH.64 URZ, [UR4+0x118], UR8 ;  /* 0x0001180804ff75b2 */ /* 0x0008620008000100 */
[----:B------:R4:W1:Y:S01]  /*0ce0*/  SYNCS.EXCH.64 URZ, [UR4+0x138], UR6 ;  /* 0x0001380604ff75b2 */ /* 0x0008620008000100 */
[----:B------:R4:W1:Y:S01]  /*0cf0*/  SYNCS.EXCH.64 URZ, [UR4+0x120], UR8 ;  /* 0x0001200804ff75b2 */ /* 0x0008620008000100 */
[----:B------:R4:W1:Y:S01]  /*0d00*/  SYNCS.EXCH.64 URZ, [UR4+0x140], UR6 ;  /* 0x0001400604ff75b2 */ /* 0x0008620008000100 */
[----:B------:R4:W1:Y:S01]  /*0d10*/  SYNCS.EXCH.64 URZ, [UR4+0x128], UR8 ;  /* 0x0001280804ff75b2 */ /* 0x0008620008000100 */
[----:B------:R4:W1:Y:S02]  /*0d20*/  SYNCS.EXCH.64 URZ, [UR4+0x148], UR6 ;  /* 0x0001480604ff75b2 */ /* 0x0008640008000100 */
[----:B----4-:R-:W-:Y:S01]  /*0d30*/  NOP ;  /* 0x0000000000007918 */ /* 0x010fe20000000000 */
.L_x_14:
[----:B------:R-:W4:Y:S01]  /*0d40*/  SHFL.IDX PT, R2, R75, RZ, 0x1f ;  /* 0x00001fff4b027589 */ /* 0x000f2200000e0000 */
[----:B------:R-:W1:Y:S01]  /*0d50*/  S2UR UR45, SR_CgaCtaId ;  /* 0x00000000002d79c3 */ /* 0x000e620000008800 */
[----:B------:R-:W-:Y:S01]  /*0d60*/  NOP ;  /* 0x0000000000007918 */ /* 0x000fe20000000000 */
[----:B----4-:R-:W-:-:S13]  /*0d70*/  ISETP.NE.AND P0, PT, R2, 0x3, PT ;  /* 0x000000030200780c */ /* 0x010fda0003f05270 */
[----:B-1----:R-:W-:Y:S05]  /*0d80*/  @P0 BRA `(.L_x_15) ;  /* 0x0000000000340947 */ /* 0x002fea0003800000 */
[----:B--23--:R-:W-:Y:S01]  /*0d90*/  UMOV UR4, 0x400 ;  /* 0x0000040000047882 */ /* 0x00cfe20000000000 */
[----:B------:R-:W-:Y:S01]  /*0da0*/  UMOV UR6, 0x20 ;  /* 0x0000002000067882 */ /* 0x000fe20000000000 */
[----:B------:R-:W-:Y:S02]  /*0db0*/  ULEA UR4, UR45, UR4, 0x18 ;  /* 0x000000042d047291 */ /* 0x000fe4000f8ec0ff */
[----:B------:R-:W-:-:S04]  /*0dc0*/  UIADD3 UR6, UPT, UPT, -UR6, 0x100000, URZ ;  /* 0x0010000006067890 */ /* 0x000fc8000fffe1ff */
[----:B------:R-:W-:Y:S02]  /*0dd0*/  USHF.L.U32 UR7, UR6, 0xb, URZ ;  /* 0x0000000b06077899 */ /* 0x000fe400080006ff */
[----:B------:R-:W-:Y:S01]  /*0de0*/  USHF.L.U32 UR6, UR6, 0x1, URZ ;  /* 0x0000000106067899 */ /* 0x000fe200080006ff */
[----:B------:R-:W-:Y:S01]  /*0df0*/  ELECT P0, URZ, PT ;  /* 0x0000000000ff782f */ /* 0x000fe20003800000 */
[----:B------:R-:W1:Y:S10]  /*0e00*/  FENCE.VIEW.ASYNC.S ;  /* 0x00000000000073c6 */ /* 0x000e740000000000 */
[----:B-1----:R1:W4:Y:S01]  /*0e10*/  SYNCS.EXCH.64 URZ, [UR4+0x150], UR6 ;  /* 0x0001500604ff75b2 */ /* 0x0023220008000100 */
[----:B------:R1:W2:Y:S01]  /*0e20*/  SYNCS.EXCH.64 URZ, [UR4+0x160], UR6 ;  /* 0x0001600604ff75b2 */ /* 0x0002a20008000100 */
[----:B------:R1:W3:Y:S01]  /*0e30*/  SYNCS.EXCH.64 URZ, [UR4+0x158], UR6 ;  /* 0x0001580604ff75b2 */ /* 0x0002e20008000100 */
[----:B------:R1:W1:Y:S01]  /*0e40*/  SYNCS.EXCH.64 URZ, [UR4+0x168], UR6 ;  /* 0x0001680604ff75b2 */ /* 0x0002620008000100 */
[----:B------:R-:W-:Y:S01]  /*0e50*/  NOP ;  /* 0x0000000000007918 */ /* 0x000fe20000000000 */
.L_x_15:
[----:B-123--:R-:W1:Y:S01]  /*0e60*/  LDCU UR4, c[0x0][0x36c] ;  /* 0x00006d80ff0477ac */ /* 0x00ee620008000800 */
[----:B------:R-:W-:Y:S01]  /*0e70*/  ISETP.NE.OR P3, PT, R0, 0x2, !P3 ;  /* 0x000000020000780c */ /* 0x000fe20005f65670 */
[----:B------:R-:W-:Y:S01]  /*0e80*/  NOP ;  /* 0x0000000000007918 */ /* 0x000fe20000000000 */
[----:B------:R-:W-:Y:S01]  /*0e90*/  LOP3.LUT R0, R85, 0x1f, RZ, 0xc0, !PT ;  /* 0x0000001f55007812 */ /* 0x000fe200078ec0ff */
[----:B------:R-:W-:Y:S02]  /*0ea0*/  UISETP.NE.AND UP4, UPT, UR17, URZ, UPT ;  /* 0x000000ff1100728c */ /* 0x000fe4000bf85270 */
[----:B-1----:R-:W-:-:S09]  /*0eb0*/  UISETP.EQ.U32.AND UP5, UPT, UR4, 0x1, UPT ;  /* 0x000000010400788c */ /* 0x002fd2000bfa2070 */
[----:B------:R-:W-:Y:S05]  /*0ec0*/  BRA.U !UP5, `(.L_x_16) ;  /* 0x000000010d087547 */ /* 0x000fea000b800000 */
[----:B----4-:R-:W-:Y:S01]  /*0ed0*/  UCGABAR_ARV ;  /* 0x00000000000079c7 */ /* 0x010fe20008000000 */
[----:B------:R-:W-:Y:S05]  /*0ee0*/  BRA `(.L_x_17) ;  /* 0x0000000000047947 */ /* 0x000fea0003800000 */
.L_x_16:
[----:B----4-:R-:W-:Y:S01]  /*0ef0*/  NOP ;  /* 0x0000000000007918 */ /* 0x010fe20000000000 */
.L_x_17:
[----:B------:R-:W1:Y:S01]  /*0f00*/  S2UR UR16, SR_CTAID.X ;  /* 0x00000000001079c3 */ /* 0x000e620000002500 */
[----:B------:R-:W-:-:S05]  /*0f10*/  CS2R.32 R77, SR_CgaSize ;  /* 0x00000000004d7805 */ /* 0x000fca0000008a00 */
[----:B------:R-:W-:-:S05]  /*0f20*/  IMAD R77, R77, -0xa0, RZ ;  /* 0xffffff604d4d7824 */ /* 0x000fca00078e02ff */
[----:B------:R-:W-:-:S14]  /*0f30*/  R2UR UR5, R77 ;  /* 0x000000004d0572ca */ /* 0x000fdc00000e0000 */
[----:B------:R-:W2:Y:S01]  /*0f40*/  LDCU UR5, c[0x0][UR5+0x2b0] ;  /* 0x00005600050577ac */ /* 0x000ea20008000800 */
[----:B------:R-:W-:-:S05]  /*0f50*/  CS2R.32 R77, SR_CgaSize ;  /* 0x00000000004d7805 */ /* 0x000fca0000008a00 */
[----:B------:R-:W-:-:S05]  /*0f60*/  IMAD R77, R77, -0xa0, RZ ;  /* 0xffffff604d4d7824 */ /* 0x000fca00078e02ff */
[----:B------:R-:W-:-:S14]  /*0f70*/  R2UR UR4, R77 ;  /* 0x000000004d0472ca */ /* 0x000fdc00000e0000 */
[----:B------:R-:W3:Y:S01]  /*0f80*/  LDCU UR4, c[0x0][UR4+0x2b4] ;  /* 0x00005680040477ac */ /* 0x000ee20008000800 */
[----:B------:R-:W4:Y:S01]  /*0f90*/  S2UR UR20, SR_CTAID.Y ;  /* 0x00000000001479c3 */ /* 0x000f220000002600 */
[----:B------:R-:W-:-:S05]  /*0fa0*/  CS2R.32 R77, SR_CgaSize ;  /* 0x00000000004d7805 */ /* 0x000fca0000008a00 */
[----:B------:R-:W-:-:S05]  /*0fb0*/  IMAD R77, R77, -0xa0, RZ ;  /* 0xffffff604d4d7824 */ /* 0x000fca00078e02ff */
[----:B------:R-:W-:-:S14]  /*0fc0*/  R2UR UR7, R77 ;  /* 0x000000004d0772ca */ /* 0x000fdc00000e0000 */
[----:B------:R-:W3:Y:S01]  /*0fd0*/  LDCU UR7, c[0x0][UR7+0x2a0] ;  /* 0x00005400070777ac */ /* 0x000ee20008000800 */
[----:B------:R-:W-:-:S05]  /*0fe0*/  CS2R.32 R77, SR_CgaSize ;  /* 0x00000000004d7805 */ /* 0x000fca0000008a00 */
[----:B------:R-:W-:-:S05]  /*0ff0*/  IMAD R77, R77, -0xa0, RZ ;  /* 0xffffff604d4d7824 */ /* 0x000fca00078e02ff */
[----:B------:R-:W-:-:S14]  /*1000*/  R2UR UR8, R77 ;  /* 0x000000004d0872ca */ /* 0x000fdc00000e0000 */
[----:B------:R-:W3:Y:S01]  /*1010*/  LDCU UR8, c[0x0][UR8+0x2a4] ;  /* 0x00005480080877ac */ /* 0x000ee20008000800 */
[----:B------:R-:W-:Y:S02]  /*1020*/  ULOP3.LUT UR47, UR45, 0x1, URZ, 0xc0, !UPT ;  /* 0x000000012d2f7892 */ /* 0x000fe4000f8ec0ff */
[----:B------:R-:W-:Y:S02]  /*1030*/  USHF.R.U32.HI UR32, URZ, 0x1, UR45 ;  /* 0x00000001ff207899 */ /* 0x000fe4000801162d */
[----:B------:R-:W-:Y:S02]  /*1040*/  UISETP.GT.U32.AND UP1, UPT, UR47, 0xffff, UPT ;  /* 0x0000ffff2f00788c */ /* 0x000fe4000bf24070 */
[----:B------:R-:W-:Y:S01]  /*1050*/  USHF.L.U32 UR28, UR45, 0xa, URZ ;  /* 0x0000000a2d1c7899 */ /* 0x000fe200080006ff */
[----:B-1----:R-:W-:Y:S01]  /*1060*/  I2FP.F32.U32 R3, UR16 ;  /* 0x0000001000037c45 */ /* 0x002fe20008201000 */
[----:B------:R-:W1:Y:S04]  /*1070*/  LDCU UR21, c[0x0][0xb24] ;  /* 0x00016480ff1577ac */ /* 0x000e680008000800 */
[----:B--2---:R-:W-:Y:S01]  /*1080*/  FMUL R3, R3, UR5 ;  /* 0x0000000503037c20 */ /* 0x004fe20008400000 */
[----:B------:R-:W2:Y:S01]  /*1090*/  LDCU UR42, c[0x0][0xb24] ;  /* 0x00016480ff2a77ac */ /* 0x000ea20008000800 */
[----:B----4-:R-:W-:Y:S01]  /*10a0*/  I2FP.F32.U32 R2, UR20 ;  /* 0x0000001400027c45 */ /* 0x010fe20008201000 */
[----:B------:R-:W4:Y:S03]  /*10b0*/  LDCU UR31, c[0x0][0xb30] ;  /* 0x00016600ff1f77ac */ /* 0x000f260008000800 */
[----:B------:R-:W1:Y:S01]  /*10c0*/  F2I.U32.TRUNC.NTZ R3, R3 ;  /* 0x0000000300037305 */ /* 0x000e62000020f000 */
[----:B---3--:R-:W-:Y:S01]  /*10d0*/  FMUL R2, R2, UR4 ;  /* 0x0000000402027c20 */ /* 0x008fe20008400000 */
[----:B------:R-:W-:-:S02]  /*10e0*/  ULOP3.LUT UR4, UR45, 0x2, URZ, 0xc0, !UPT ;  /* 0x000000022d047892 */ /* 0x000fc4000f8ec0ff */
[----:B------:R-:W-:Y:S02]  /*10f0*/  USHF.L.U32 UR29, UR45, 0xd, URZ ;  /* 0x0000000d2d1d7899 */ /* 0x000fe400080006ff */
[----:B------:R-:W-:Y:S02]  /*1100*/  UISETP.GT.U32.AND UP0, UPT, UR4, 0xffff, UPT ;  /* 0x0000ffff0400788c */ /* 0x000fe4000bf04070 */
[----:B------:R-:W3:Y:S01]  /*1110*/  F2I.U32.TRUNC.NTZ R2, R2 ;  /* 0x0000000200027305 */ /* 0x000ee2000020f000 */
[----:B------:R-:W-:Y:S01]  /*1120*/  UMOV UR34, 0x5 ;  /* 0x0000000500227882 */ /* 0x000fe20000000000 */
[----:B------:R-:W-:Y:S02]  /*1130*/  USEL UR27, UR47, 0xffff, !UP1 ;  /* 0x0000ffff2f1b7887 */ /* 0x000fe4000c800000 */
[----:B------:R-:W-:Y:S01]  /*1140*/  USEL UR26, UR4, 0xffff, !UP0 ;  /* 0x0000ffff041a7887 */ /* 0x000fe2000c000000 */
[----:B-1----:R-:W-:Y:S02]  /*1150*/  R2UR UR5, R3 ;  /* 0x00000000030572ca */ /* 0x002fe400000e0000 */
[----:B---3--:R-:W-:-:S02]  /*1160*/  R2UR UR6, R2 ;  /* 0x00000000020672ca */ /* 0x008fc400000e0000 */
[----:B------:R-:W-:-:S09]  /*1170*/  PRMT R2, RZ, 0x7610, R2 ;  /* 0x00007610ff027816 */ /* 0x000fd20000000002 */
[----:B------:R-:W-:-:S04]  /*1180*/  UIADD3 UR5, UPT, UPT, -UR5, URZ, URZ ;  /* 0x000000ff05057290 */ /* 0x000fc8000fffe1ff */
[----:B------:R-:W-:Y:S02]  /*1190*/  UIMAD UR5, UR7, UR5, UR16 ;  /* 0x00000005070572a4 */ /* 0x000fe4000f8e0210 */
[----:B------:R-:W-:-:S04]  /*11a0*/  UIADD3 UR4, UPT, UPT, -UR6, URZ, URZ ;  /* 0x000000ff06047290 */ /* 0x000fc8000fffe1ff */
[----:B------:R-:W-:Y:S01]  /*11b0*/  IMAD.U32 R77, RZ, RZ, UR5 ;  /* 0x00000005ff4d7e24 */ /* 0x000fe2000f8e00ff */
[----:B------:R-:W-:-:S06]  /*11c0*/  UIMAD UR4, UR8, UR4, UR20 ;  /* 0x00000004080472a4 */ /* 0x000fcc000f8e0214 */
[----:B------:R-:W-:Y:S01]  /*11d0*/  IMAD.U32 R76, RZ, RZ, UR4 ;  /* 0x00000004ff4c7e24 */ /* 0x000fe2000f8e00ff */
[----:B--2-4-:R-:W-:Y:S06]  /*11e0*/  BRA.U UP4, `(.L_x_18) ;  /* 0x0000000104447547 */ /* 0x014fec000b800000 */
[----:B------:R-:W-:Y:S02]  /*11f0*/  R2UR UR4, R76 ;  /* 0x000000004c0472ca */ /* 0x000fe400000e0000 */
[----:B------:R-:W-:-:S11]  /*1200*/  R2UR UR6, R77 ;  /* 0x000000004d0672ca */ /* 0x000fd600000e0000 */
[----:B------:R-:W-:Y:S02]  /*1210*/  UISETP.NE.AND UP0, UPT, UR4, URZ, UPT ;  /* 0x000000ff0400728c */ /* 0x000fe4000bf05270 */
[----:B------:R-:W-:Y:S02]  /*1220*/  UISETP.NE.AND UP1, UPT, UR4, 0x1, UPT ;  /* 0x000000010400788c */ /* 0x000fe4000bf25270 */
[----:B------:R-:W-:Y:S02]  /*1230*/  UISETP.NE.AND UP2, UPT, UR6, URZ, UP0 ;  /* 0x000000ff0600728c */ /* 0x000fe40008745270 */
[----:B------:R-:W-:Y:S02]  /*1240*/  USEL UR4, URZ, 0x2, UP0 ;  /* 0x00000002ff047887 */ /* 0x000fe40008000000 */
[----:B------:R-:W-:Y:S02]  /*1250*/  USEL UR8, URZ, 0x1, UP2 ;  /* 0x00000001ff087887 */ /* 0x000fe40009000000 */
[----:B------:R-:W-:-:S02]  /*1260*/  UISETP.NE.AND UP2, UPT, UR6, URZ, UPT ;  /* 0x000000ff0600728c */ /* 0x000fc4000bf45270 */
[----:B------:R-:W-:Y:S02]  /*1270*/  USEL UR5, URZ, 0x4, UP1 ;  /* 0x00000004ff057887 */ /* 0x000fe40008800000 */
[----:B------:R-:W-:Y:S02]  /*1280*/  UISETP.NE.AND UP0, UPT, UR6, 0x1, UPT ;  /* 0x000000010600788c */ /* 0x000fe4000bf05270 */
[----:B------:R-:W-:Y:S02]  /*1290*/  USEL UR6, URZ, 0x8, UP1 ;  /* 0x00000008ff067887 */ /* 0x000fe40008800000 */
[----:B------:R-:W-:Y:S02]  /*12a0*/  USEL UR7, UR5, 0x4, UP2 ;  /* 0x0000000405077887 */ /* 0x000fe40009000000 */
[----:B------:R-:W-:Y:S02]  /*12b0*/  USEL UR4, UR4, 0x2, UP0 ;  /* 0x0000000204047887 */ /* 0x000fe40008000000 */
[----:B------:R-:W-:-:S02]  /*12c0*/  USEL UR5, UR6, 0x8, UP0 ;  /* 0x0000000806057887 */ /* 0x000fc40008000000 */
[----:B------:R-:W-:-:S04]  /*12d0*/  UIADD3 UR4, UPT, UPT, UR4, UR7, UR8 ;  /* 0x0000000704047290 */ /* 0x000fc8000fffe008 */
[----:B------:R-:W-:-:S06]  /*12e0*/  UIADD3 UR4, UPT, UPT, UR4, UR5, URZ ;  /* 0x0000000504047290 */ /* 0x000fcc000fffe0ff */
[----:B------:R-:W-:-:S07]  /*12f0*/  IMAD.U32 R2, RZ, RZ, UR4 ;  /* 0x00000004ff027e24 */ /* 0x000fce000f8e00ff */
.L_x_18:
[----:B------:R-:W1:Y:S01]  /*1300*/  S2UR UR36, SR_CTAID.Z ;  /* 0x00000000002479c3 */ /* 0x000e620000002700 */
[----:B------:R-:W-:Y:S01]  /*1310*/  UISETP.GE.AND UP0, UPT, UR21, 0x1, UPT ;  /* 0x000000011500788c */ /* 0x000fe2000bf06270 */
[----:B------:R-:W-:-:S08]  /*1320*/  UMOV UR33, 0x3 ;  /* 0x0000000300217882 */ /* 0x000fd00000000000 */
[----:B------:R-:W-:Y:S05]  /*1330*/  BRA.U !UP0, `(.L_x_19) ;  /* 0x0000000108d47547 */ /* 0x000fea000b800000 */
[----:B------:R-:W2:Y:S01]  /*1340*/  LDCU.128 UR12, c[0x0][0xb10] ;  /* 0x00016200ff0c77ac */ /* 0x000ea20008000c00 */
[----:B------:R-:W3:Y:S01]  /*1350*/  LDCU UR6, c[0x0][0x370] ;  /* 0x00006e00ff0677ac */ /* 0x000ee20008000800 */
[----:B------:R-:W4:Y:S01]  /*1360*/  LDCU UR5, c[0x0][0x374] ;  /* 0x00006e80ff0577ac */ /* 0x000f220008000800 */
[----:B------:R-:W1:Y:S01]  /*1370*/  LDCU UR30, c[0x0][0xb0c] ;  /* 0x00016180ff1e77ac */ /* 0x000e620008000800 */
[----:B------:R-:W1:Y:S01]  /*1380*/  LDCU UR4, c[0x0][0xb20] ;  /* 0x00016400ff0477ac */ /* 0x000e620008000800 */
[----:B------:R-:W1:Y:S01]  /*1390*/  LDCU.64 UR8, c[0x0][0xb28] ;  /* 0x00016500ff0877ac */ /* 0x000e620008000a00 */
[----:B--2---:R-:W-:Y:S02]  /*13a0*/  UISETP.NE.AND UP0, UPT, UR14, 0x1, UPT ;  /* 0x000000010e00788c */ /* 0x004fe4000bf05270 */
[----:B----4-:R-:W-:Y:S02]  /*13b0*/  UIMAD.WIDE.U32 UR10, UR5, UR15, URZ ;  /* 0x0000000f050a72a5 */ /* 0x010fe4000f8e00ff */
[----:B---3--:R-:W-:-:S02]  /*13c0*/  UIMAD.WIDE.U32 UR22, UR6, UR12, URZ ;  /* 0x0000000c061672a5 */ /* 0x008fc4000f8e00ff */
[----:B-1----:R-:W-:Y:S02]  /*13d0*/  UISETP.NE.AND UP1, UPT, UR30, 0x1, UPT ;  /* 0x000000011e00788c */ /* 0x002fe4000bf25270 */
[----:B------:R-:W-:Y:S01]  /*13e0*/  UISETP.NE.AND UP2, UPT, UR21, 0x1, UPT ;  /* 0x000000011500788c */ /* 0x000fe2000bf45270 */
[----:B------:R-:W-:Y:S02]  /*13f0*/  UMOV UR10, UR11 ;  /* 0x0000000b000a7c82 */ /* 0x000fe40008000000 */
[----:B------:R-:W-:Y:S01]  /*1400*/  UMOV UR22, UR23 ;  /* 0x0000001700167c82 */ /* 0x000fe20008000000 */
[----:B------:R-:W-:Y:S02]  /*1410*/  @UP0 USHF.R.U32.HI UR5, URZ, UR4, UR10 ;  /* 0x00000004ff050299 */ /* 0x000fe4000801160a */
[----:B------:R-:W-:Y:S02]  /*1420*/  UIMAD.WIDE.U32 UR24, UR20, UR15, URZ ;  /* 0x0000000f141872a5 */ /* 0x000fe4000f8e00ff */
[----:B------:R-:W-:-:S02]  /*1430*/  UIMAD.WIDE.U32 UR10, UR5, UR8, URZ ;  /* 0x00000008050a72a5 */ /* 0x000fc4000f8e00ff */
[----:B------:R-:W-:Y:S02]  /*1440*/  @UP1 USHF.R.U32.HI UR6, URZ, UR13, UR22 ;  /* 0x0000000dff061299 */ /* 0x000fe40008011616 */
[----:B------:R-:W-:Y:S02]  /*1450*/  UIMAD.WIDE.U32 UR18, UR16, UR12, URZ ;  /* 0x0000000c101272a5 */ /* 0x000fe4000f8e00ff */
[----:B------:R-:W-:Y:S01]  /*1460*/  UIMAD.WIDE.U32 UR22, UR6, UR8, URZ ;  /* 0x00000008061672a5 */ /* 0x000fe2000f8e00ff */
[----:B------:R-:W-:Y:S01]  /*1470*/  UMOV UR24, UR25 ;  /* 0x0000001900187c82 */ /* 0x000fe20008000000 */
[----:B------:R-:W-:Y:S01]  /*1480*/  UMOV UR10, UR11 ;  /* 0x0000000b000a7c82 */ /* 0x000fe20008000000 */
[----:B------:R-:W-:Y:S02]  /*1490*/  USHF.R.U32.HI UR24, URZ, UR4, UR24 ;  /* 0x00000004ff187299 */ /* 0x000fe40008011618 */
[----:B------:R-:W-:Y:S02]  /*14a0*/  @UP2 USHF.R.U32.HI UR5, URZ, UR9, UR10 ;  /* 0x00000009ff052299 */ /* 0x000fe4000801160a */
[----:B------:R-:W-:Y:S01]  /*14b0*/  UMOV UR7, UR23 ;  /* 0x0000001700077c82 */ /* 0x000fe20008000000 */
[----:B------:R-:W-:Y:S01]  /*14c0*/  UMOV UR18, UR19 ;  /* 0x0000001300127c82 */ /* 0x000fe20008000000 */
[----:B------:R-:W-:-:S02]  /*14d0*/  @UP2 USHF.R.U32.HI UR6, URZ, UR9, UR7 ;  /* 0x00000009ff062299 */ /* 0x000fc40008011607 */
[----:B------:R-:W-:Y:S02]  /*14e0*/  USHF.R.U32.HI UR13, URZ, UR13, UR18 ;  /* 0x0000000dff0d7299 */ /* 0x000fe40008011612 */
[----:B------:R-:W-:Y:S02]  /*14f0*/  USEL UR4, UR20, UR24, !UP0 ;  /* 0x0000001814047287 */ /* 0x000fe4000c000000 */
[----:B------:R-:W-:Y:S02]  /*1500*/  UIMAD UR7, UR5, UR21, URZ ;  /* 0x00000015050772a4 */ /* 0x000fe4000f8e02ff */
[----:B------:R-:W-:Y:S02]  /*1510*/  USEL UR5, UR16, UR13, !UP1 ;  /* 0x0000000d10057287 */ /* 0x000fe4000c800000 */
[----:B------:R-:W-:Y:S02]  /*1520*/  UIMAD UR12, UR6, UR21, URZ ;  /* 0x00000015060c72a4 */ /* 0x000fe4000f8e02ff */
[----:B------:R-:W-:-:S02]  /*1530*/  UISETP.GE.AND UP0, UPT, UR4, UR7, UPT ;  /* 0x000000070400728c */ /* 0x000fc4000bf06270 */
[----:B------:R-:W-:Y:S02]  /*1540*/  UIMAD.WIDE.U32 UR10, UR4, UR8, URZ ;  /* 0x00000008040a72a5 */ /* 0x000fe4000f8e00ff */
[----:B------:R-:W-:Y:S02]  /*1550*/  UISETP.GE.OR UP0, UPT, UR5, UR12, UP0 ;  /* 0x0000000c0500728c */ /* 0x000fe40008706670 */
[----:B------:R-:W-:Y:S02]  /*1560*/  UIMAD.WIDE.U32 UR12, UR5, UR8, URZ ;  /* 0x00000008050c72a5 */ /* 0x000fe4000f8e00ff */
[----:B------:R-:W-:Y:S01]  /*1570*/  UIADD3 UR10, UPT, UPT, -UR4, URZ, URZ ;  /* 0x000000ff040a7290 */ /* 0x000fe2000fffe1ff */
[----:B------:R-:W-:Y:S01]  /*1580*/  UMOV UR8, UR11 ;  /* 0x0000000b00087c82 */ /* 0x000fe20008000000 */
[----:B------:R-:W-:Y:S02]  /*1590*/  UIADD3 UR11, UPT, UPT, -UR5, URZ, URZ ;  /* 0x000000ff050b7290 */ /* 0x000fe4000fffe1ff */
[----:B------:R-:W-:-:S03]  /*15a0*/  USHF.R.U32.HI UR8, URZ, UR9, UR8 ;  /* 0x00000009ff087299 */ /* 0x000fc60008011608 */
[----:B------:R-:W-:Y:S01]  /*15b0*/  @!UP0 UMOV UR7, UR13 ;  /* 0x0000000d00078c82 */ /* 0x000fe20008000000 */
[----:B------:R-:W-:Y:S02]  /*15c0*/  UIMAD UR20, UR14, UR10, UR20 ;  /* 0x0000000a0e1472a4 */ /* 0x000fe4000f8e0214 */
[----:B------:R-:W-:Y:S02]  /*15d0*/  USEL UR8, UR4, UR8, !UP2 ;  /* 0x0000000804087287 */ /* 0x000fe4000d000000 */
[----:B------:R-:W-:Y:S02]  /*15e0*/  @!UP0 USHF.R.U32.HI UR7, URZ, UR9, UR7 ;  /* 0x00000009ff078299 */ /* 0x000fe40008011607 */
[----:B------:R-:W-:Y:S02]  /*15f0*/  UIADD3 UR9, UPT, UPT, -UR8, URZ, URZ ;  /* 0x000000ff08097290 */ /* 0x000fe4000fffe1ff */
[----:B------:R-:W-:Y:S02]  /*1600*/  @!UP0 USEL UR7, UR5, UR7, !UP2 ;  /* 0x0000000705078287 */ /* 0x000fe4000d000000 */
[----:B------:R-:W-:-:S02]  /*1610*/  UIMAD UR9, UR21, UR9, UR4 ;  /* 0x00000009150972a4 */ /* 0x000fc4000f8e0204 */
[----:B------:R-:W-:Y:S02]  /*1620*/  @!UP0 UIADD3 UR8, UPT, UPT, UR8, -UR7, URZ ;  /* 0x8000000708088290 */ /* 0x000fe4000fffe0ff */
[----:B------:R-:W-:Y:S02]  /*1630*/  @!UP0 UIMAD UR6, UR9, UR6, UR7 ;  /* 0x00000006090682a4 */ /* 0x000fe4000f8e0207 */
[----:B------:R-:W-:Y:S02]  /*1640*/  @!UP0 UIMAD UR4, UR8, UR21, UR5 ;  /* 0x00000015080482a4 */ /* 0x000fe4000f8e0205 */
[----:B------:R-:W-:Y:S02]  /*1650*/  UIMAD UR16, UR30, UR11, UR16 ;  /* 0x0000000b1e1072a4 */ /* 0x000fe4000f8e0210 */
[----:B------:R-:W-:Y:S01]  /*1660*/  UIMAD UR20, UR4, UR14, UR20 ;  /* 0x0000000e041472a4 */ /* 0x000fe2000f8e0214 */
[----:B------:R-:W-:Y:S02]  /*1670*/  @!UP0 UMOV UR5, UR6 ;  /* 0x0000000600058c82 */ /* 0x000fe40008000000 */
[----:B------:R-:W-:-:S12]  /*1680*/  UIMAD UR16, UR5, UR30, UR16 ;  /* 0x0000001e051072a4 */ /* 0x000fd8000f8e0210 */
.L_x_19:
[----:B------:R-:W-:Y:S02]  /*1690*/  UISETP.NE.AND UP1, UPT, UR31, 0x1, UPT ;  /* 0x000000011f00788c */ /* 0x000fe4000bf25270 */
[----:B------:R-:W-:Y:S02]  /*16a0*/  ULOP3.LUT UR24, UR27, 0xffff, URZ, 0xc0, !UPT ;  /* 0x0000ffff1b187892 */ /* 0x000fe4000f8ec0ff */
[----:B------:R-:W-:Y:S02]  /*16b0*/  ULOP3.LUT UR21, UR26, 0xffff, URZ, 0xc0, !UPT ;  /* 0x0000ffff1a157892 */ /* 0x000fe4000f8ec0ff */
[----:B------:R-:W-:Y:S02]  /*16c0*/  UISETP.NE.AND UP0, UPT, UR17, 0x2, UPT ;  /* 0x000000021100788c */ /* 0x000fe4000bf05270 */
[----:B------:R-:W-:Y:S02]  /*16d0*/  ULOP3.LUT UR28, UR28, 0x800, URZ, 0xc0, !UPT ;  /* 0x000008001c1c7892 */ /* 0x000fe4000f8ec0ff */
[----:B------:R-:W-:-:S02]  /*16e0*/  ULOP3.LUT UR27, UR29, 0x2000, URZ, 0xc0, !UPT ;  /* 0x000020001d1b7892 */ /* 0x000fc4000f8ec0ff */
[----:B------:R-:W-:Y:S02]  /*16f0*/  USHF.L.U32 UR24, UR34, UR24, URZ ;  /* 0x0000001822187299 */ /* 0x000fe400080006ff */
[----:B------:R-:W-:Y:S01]  /*1700*/  USHF.L.U32 UR21, UR33, UR21, URZ ;  /* 0x0000001521157299 */ /* 0x000fe200080006ff */
[----:B------:R-:W-:Y:S11]  /*1710*/  BRA.U UP1, `(.L_x_20) ;  /* 0x0000000101447547 */ /* 0x000ff6000b800000 */
[----:B------:R-:W2:Y:S01]  /*1720*/  LDCU.128 UR8, c[0x0][0xb10] ;  /* 0x00016200ff0877ac */ /* 0x000ea20008000c00 */
[----:B------:R-:W3:Y:S01]  /*1730*/  LDCU UR12, c[0x0][0xb0c] ;  /* 0x00016180ff0c77ac */ /* 0x000ee20008000800 */
[----:B------:R-:W4:Y:S01]  /*1740*/  LDCU UR13, c[0x0][0xb20] ;  /* 0x00016400ff0d77ac */ /* 0x000f220008000800 */
[----:B--2---:R-:W-:Y:S02]  /*1750*/  UIMAD.WIDE.U32 UR6, UR16, UR8, URZ ;  /* 0x00000008100672a5 */ /* 0x004fe4000f8e00ff */
[----:B------:R-:W-:Y:S02]  /*1760*/  UIMAD.WIDE.U32 UR4, UR20, UR11, URZ ;  /* 0x0000000b140472a5 */ /* 0x000fe4000f8e00ff */
[----:B---3--:R-:W-:Y:S02]  /*1770*/  UISETP.NE.AND UP2, UPT, UR12, 0x1, UPT ;  /* 0x000000010c00788c */ /* 0x008fe4000bf45270 */
[----:B------:R-:W-:Y:S01]  /*1780*/  UISETP.NE.AND UP1, UPT, UR10, 0x1, UPT ;  /* 0x000000010a00788c */ /* 0x000fe2000bf25270 */
[----:B------:R-:W-:-:S02]  /*1790*/  UMOV UR6, UR7 ;  /* 0x0000000700067c82 */ /* 0x000fc40008000000 */
[----:B------:R-:W-:Y:S01]  /*17a0*/  UMOV UR4, UR5 ;  /* 0x0000000500047c82 */ /* 0x000fe20008000000 */
[----:B------:R-:W-:Y:S02]  /*17b0*/  USHF.R.U32.HI UR9, URZ, UR9, UR6 ;  /* 0x00000009ff097299 */ /* 0x000fe40008011606 */
[----:B----4-:R-:W-:Y:S02]  /*17c0*/  USHF.R.U32.HI UR4, URZ, UR13, UR4 ;  /* 0x0000000dff047299 */ /* 0x010fe40008011604 */
[----:B------:R-:W-:Y:S02]  /*17d0*/  USEL UR5, UR16, UR9, !UP2 ;  /* 0x0000000910057287 */ /* 0x000fe4000d000000 */
[----:B------:R-:W-:-:S04]  /*17e0*/  USEL UR4, UR20, UR4, !UP1 ;  /* 0x0000000414047287 */ /* 0x000fc8000c800000 */
[----:B------:R-:W-:Y:S02]  /*17f0*/  UIADD3 UR6, UPT, UPT, UR5, -UR4, URZ ;  /* 0x8000000405067290 */ /* 0x000fe4000fffe0ff */
[----:B------:R-:W-:Y:S02]  /*1800*/  UIADD3 UR4, UPT, UPT, -UR5, UR4, URZ ;  /* 0x0000000405047290 */ /* 0x000fe4000fffe1ff */
[----:B------:R-:W-:Y:S02]  /*1810*/  UIMAD UR20, UR6, UR10, UR20 ;  /* 0x0000000a061472a4 */ /* 0x000fe4000f8e0214 */
[----:B------:R-:W-:-:S12]  /*1820*/  UIMAD UR16, UR4, UR12, UR16 ;  /* 0x0000000c041072a4 */ /* 0x000fd8000f8e0210 */
.L_x_20:
[----:B------:R-:W-:Y:S05]  /*1830*/  BRA.U !UP5, `(.L_x_21) ;  /* 0x000000010d0c7547 */ /* 0x000fea000b800000 */
[----:B------:R-:W-:Y:S01]  /*1840*/  UCGABAR_WAIT ;  /* 0x0000000000007dc7 */ /* 0x000fe20008000000 */
[----:B------:R-:W-:Y:S01]  /*1850*/  CCTL.IVALL ;  /* 0x00000000ff00798f */ /* 0x000fe20002000000 */
[----:B------:R-:W-:Y:S05]  /*1860*/  BRA `(.L_x_22) ;  /* 0x0000000000047947 */ /* 0x000fea0003800000 */
.L_x_21:
[----:B------:R-:W-:Y:S06]  /*1870*/  BAR.SYNC.DEFER_BLOCKING 0x0 ;  /* 0x0000000000007b1d */ /* 0x000fec0000010000 */
.L_x_22:
[----:B------:R-:W-:Y:S05]  /*1880*/  BRA.U UP0, `(.L_x_23) ;  /* 0x0000001500ac7547 */ /* 0x000fea000b800000 */
[----:B------:R-:W2:Y:S01]  /*1890*/  LDCU UR6, c[0x0][0x38c] ;  /* 0x00007180ff0677ac */ /* 0x000ea20008000800 */
[----:B------:R-:W-:Y:S01]  /*18a0*/  PLOP3.LUT P1, PT, PT, PT, UP3, 0x80, 0x8 ;  /* 0x000000000008781c */ /* 0x000fe20003f2f038 */
[----:B------:R-:W-:Y:S01]  /*18b0*/  IMAD.MOV.U32 R12, RZ, RZ, 0x1 ;  /* 0x00000001ff0c7424 */ /* 0x000fe200078e00ff */
[----:B------:R-:W-:Y:S01]  /*18c0*/  ISETP.EQ.OR P2, PT, R0, RZ, P3 ;  /* 0x000000ff0000720c */ /* 0x000fe20001f42670 */
[----:B------:R-:W-:Y:S01]  /*18d0*/  UISETP.NE.AND UP1, UPT, UR17, URZ, UPT ;  /* 0x000000ff1100728c */ /* 0x000fe2000bf25270 */
[----:B------:R-:W-:Y:S02]  /*18e0*/  PLOP3.LUT P1, PT, P1, PT, PT, 0x8, 0x80 ;  /* 0x000000000080781c */ /* 0x000fe40000f2e170 */
[----:B------:R-:W-:Y:S01]  /*18f0*/  CS2R R10, SRZ ;  /* 0x00000000000a7805 */ /* 0x000fe2000001ff00 */
[----:B------:R-:W-:Y:S01]  /*1900*/  IMAD.MOV.U32 R9, RZ, RZ, RZ ;  /* 0x000000ffff097224 */ /* 0x000fe200078e00ff */
[----:B------:R-:W3:Y:S01]  /*1910*/  LDCU UR40, c[0x0][0x370] ;  /* 0x00006e00ff2877ac */ /* 0x000ee20008000800 */
[----:B------:R-:W-:Y:S01]  /*1920*/  IMAD.MOV.U32 R8, RZ, RZ, 0x1 ;  /* 0x00000001ff087424 */ /* 0x000fe200078e00ff */
[----:B------:R-:W-:Y:S01]  /*1930*/  USEL UR26, UR46, 0x2, UP1 ;  /* 0x000000022e1a7887 */ /* 0x000fe20008800000 */
[----:B------:R-:W4:Y:S01]  /*1940*/  LDCU.64 UR30, c[0x0][0x348] ;  /* 0x00006900ff1e77ac */ /* 0x000f220008000a00 */
[----:B--2---:R-:W-:-:S02]  /*1950*/  UIADD3 UR5, UPT, UPT, UR6, 0x3f, URZ ;  /* 0x0000003f06057890 */ /* 0x004fc4000fffe0ff */
[----:B------:R-:W-:Y:S02]  /*1960*/  UIADD3 UR48, UPT, UPT, UR6, 0x7e, URZ ;  /* 0x0000007e06307890 */ /* 0x000fe4000fffe0ff */
[----:B------:R-:W-:Y:S01]  /*1970*/  USHF.R.S32.HI UR4, URZ, 0x1f, UR5 ;  /* 0x0000001fff047899 */ /* 0x000fe20008011405 */
[----:B------:R-:W2:Y:S03]  /*1980*/  LDCU UR39, c[0x0][0x374] ;  /* 0x00006e80ff2777ac */ /* 0x000ea60008000800 */
[----:B------:R-:W-:Y:S02]  /*1990*/  ULEA.HI UR4, UR4, UR5, URZ, 0x6 ;  /* 0x0000000504047291 */ /* 0x000fe4000f8f30ff */
[----:B------:R-:W-:Y:S02]  /*19a0*/  USHF.L.U32 UR5, UR32, 0x5, URZ ;  /* 0x0000000520057899 */ /* 0x000fe400080006ff */
[----:B------:R-:W-:-:S02]  /*19b0*/  USHF.R.S32.HI UR43, URZ, 0x6, UR4 ;  /* 0x00000006ff2b7899 */ /* 0x000fc40008011404 */
[----:B------:R-:W-:Y:S02]  /*19c0*/  UIADD3 UR4, UPT, UPT, UR6, -0x1, URZ ;  /* 0xffffffff06047890 */ /* 0x000fe4000fffe0ff */
[----:B------:R-:W-:Y:S02]  /*19d0*/  UISETP.LT.U32.AND UP0, UPT, UR43, 0xa, UPT ;  /* 0x0000000a2b00788c */ /* 0x000fe4000bf01070 */
[----:B------:R-:W-:Y:S02]  /*19e0*/  UISETP.GE.U32.AND UP2, UPT, UR4, -0x7f, UPT ;  /* 0xffffff810400788c */ /* 0x000fe4000bf46070 */
[----:B------:R-:W-:Y:S02]  /*19f0*/  USEL UR41, UR43, 0xa, UP0 ;  /* 0x0000000a2b297887 */ /* 0x000fe40008000000 */
[----:B------:R-:W-:Y:S02]  /*1a00*/  ULOP3.LUT UR44, UR5, 0x20, URZ, 0xe2, !UPT ;  /* 0x00000020052c7892 */ /* 0x000fe4000f8ee2ff */
[----:B------:R-:W-:-:S02]  /*1a10*/  UIADD3 UR25, UPT, UPT, UR41, -0x1, URZ ;  /* 0xffffffff29197890 */ /* 0x000fc4000fffe0ff */
[----:B------:R-:W-:Y:S01]  /*1a20*/  UIADD3 UR46, UPT, UPT, UR43, -UR41, URZ ;  /* 0x800000292b2e7290 */ /* 0x000fe2000fffe0ff */
[----:B------:R-:W-:Y:S02]  /*1a30*/  UMOV UR5, URZ ;  /* 0x000000ff00057c82 */ /* 0x000fe40008000000 */
[----:B------:R-:W-:-:S04]  /*1a40*/  @UP2 UIADD3 UR25, UPT, UPT, UR41, URZ, URZ ;  /* 0x000000ff29192290 */ /* 0x000fc8000fffe0ff */
[----:B--234-:R-:W-:-:S12]  /*1a50*/  UIADD3 UR25, UPT, UPT, UR25, 0x1, URZ ;  /* 0x0000000119197890 */ /* 0x01cfd8000fffe0ff */
.L_x_43:
[----:B------:R-:W-:Y:S01]  /*1a60*/  UISETP.NE.AND UP0, UPT, UR45, URZ, UPT ;  /* 0x000000ff2d00728c */ /* 0x000fe2000bf05270 */
[----:B------:R-:W2:Y:S08]  /*1a70*/  S2UR UR45, SR_CgaCtaId ;  /* 0x00000000002d79c3 */ /* 0x000eb00000008800 */
[----:B------:R-:W-:Y:S05]  /*1a80*/  BRA.U UP0, `(.L_x_24) ;  /* 0x0000000100347547 */ /* 0x000fea000b800000 */
[----:B------:R-:W3:Y:S01]  /*1a90*/  S2R R0, SR_CgaCtaId ;  /* 0x0000000000007919 */ /* 0x000ee20000008800 */
[----:B------:R-:W-:-:S04]  /*1aa0*/  MOV R2, 0x400 ;  /* 0x0000040000027802 */ /* 0x000fc80000000f00 */
[----:B---3--:R-:W-:Y:S02]  /*1ab0*/  LEA R0, R0, R2, 0x18 ;  /* 0x0000000200007211 */ /* 0x008fe400078ec0ff */
[----:B------:R-:W-:-:S03]  /*1ac0*/  SHF.L.U32 R2, R8, 0x1f, RZ ;  /* 0x0000001f08027819 */ /* 0x000fc600000006ff */
[----:B------:R-:W-:-:S04]  /*1ad0*/  IMAD R0, R9, 0x8, R0 ;  /* 0x0000000809007824 */ /* 0x000fc800078e0200 */
[----:B------:R-:W3:Y:S02]  /*1ae0*/  SYNCS.PHASECHK.TRANS64.TRYWAIT P0, [R0+URZ+0x160], R2 ;  /* 0x00016002000075a7 */ /* 0x000ee400080011ff */
[----:B---3--:R-:W-:Y:S05]  /*1af0*/  @!P0 BRA `(.L_x_25) ;  /* 0x0000008000548947 */ /* 0x008fea0003800000 */
.L_x_139:
[----:B------:R-:W-:Y:S01]  /*1b00*/  VIADD R9, R9, 0x1 ;  /* 0x0000000109097836 */ /* 0x000fe20000000000 */
[----:B------:R3:W-:Y:S04]  /*1b10*/  SYNCS.ARRIVE.TRANS64.A1T0 RZ, [R0+URZ+0x150], RZ ;  /* 0x000150ff00ff79a7 */ /* 0x0007e800081000ff */
[----:B------:R-:W-:-:S04]  /*1b20*/  ISETP.NE.AND P0, PT, R9, 0x2, PT ;  /* 0x000000020900780c */ /* 0x000fc80003f05270 */
[----:B------:R-:W-:Y:S02]  /*1b30*/  SEL R9, R9, RZ, P0 ;  /* 0x000000ff09097207 */ /* 0x000fe40000000000 */
[----:B---3--:R-:W-:-:S04]  /*1b40*/  SEL R0, RZ, 0x1, P0 ;  /* 0x00000001ff007807 */ /* 0x008fc80000000000 */
[----:B------:R-:W-:-:S07]  /*1b50*/  LOP3.LUT R8, R8, R0, RZ, 0x3c, !PT ;  /* 0x0000000008087212 */ /* 0x000fce00078e3cff */
.L_x_24:
[----:B------:R-:W-:Y:S01]  /*1b60*/  UMOV UR6, 0x400 ;  /* 0x0000040000067882 */ /* 0x000fe20000000000 */
[----:B------:R-:W-:Y:S01]  /*1b70*/  SHF.L.U32 R0, R12, 0x1f, RZ ;  /* 0x0000001f0c007819 */ /* 0x000fe200000006ff */
[----:B--2---:R-:W-:Y:S02]  /*1b80*/  ULEA UR6, UR45, UR6, 0x18 ;  /* 0x000000062d067291 */ /* 0x004fe4000f8ec0ff */
[----:B------:R-:W-:Y:S02]  /*1b90*/  UISETP.GE.U32.AND UP0, UPT, UR48, 0x7f, UPT ;  /* 0x0000007f3000788c */ /* 0x000fe4000bf06070 */
[----:B------:R-:W-:Y:S02]  /*1ba0*/  ULEA UR4, UR5, UR6, 0x3 ;  /* 0x0000000605047291 */ /* 0x000fe4000f8e18ff */
[----:B------:R-:W-:Y:S02]  /*1bb0*/  ULEA UR11, UR20, UR47, 0x1 ;  /* 0x0000002f140b7291 */ /* 0x000fe4000f8e08ff */
[----:B------:R-:W-:-:S02]  /*1bc0*/  ULEA UR35, UR16, UR44, 0x6 ;  /* 0x0000002c10237291 */ /* 0x000fc4000f8e30ff */
[----:B------:R-:W-:Y:S01]  /*1bd0*/  USHF.L.U32 UR11, UR11, 0x7, URZ ;  /* 0x000000070b0b7899 */ /* 0x000fe200080006ff */
[----:B------:R-:W-:Y:S02]  /*1be0*/  UMOV UR13, URZ ;  /* 0x000000ff000d7c82 */ /* 0x000fe40008000000 */
[----:B------:R2:W3:Y:S01]  /*1bf0*/  SYNCS.PHASECHK.TRANS64.TRYWAIT P0, [UR4+0x50], R0 ;  /* 0x00005000ff0075a7 */ /* 0x0004e20008001104 */
[----:B------:R-:W-:Y:S08]  /*1c00*/  BRA.U !UP0, `(.L_x_26) ;  /* 0x0000000108c07547 */ /* 0x000ff0000b800000 */
[----:B------:R-:W-:Y:S01]  /*1c10*/  UMOV UR7, URZ ;  /* 0x000000ff00077c82 */ /* 0x000fe20008000000 */
[----:B------:R-:W-:-:S05]  /*1c20*/  UMOV UR4, UR5 ;  /* 0x0000000500047c82 */ /* 0x000fca0008000000 */
.L_x_32:
[----:B------:R-:W-:Y:S01]  /*1c30*/  ULEA UR33, UR4, UR6, 0x3 ;  /* 0x0000000604217291 */ /* 0x000fe2000f8e18ff */
[----:B------:R-:W-:Y:S01]  /*1c40*/  @!P3 MOV R2, 0x5000 ;  /* 0x000050000002b802 */ /* 0x000fe20000000f00 */
[----:B-1-3--:R-:W-:Y:S10]  /*1c50*/  @P0 BRA `(.L_x_27) ;  /* 0x00000000000c0947 */ /* 0x00aff40003800000 */
[----:B------:R-:W-:-:S04]  /*1c60*/  SHF.L.U32 R3, R12, 0x1f, RZ ;  /* 0x0000001f0c037819 */ /* 0x000fc800000006ff */
[----:B------:R-:W3:Y:S02]  /*1c70*/  SYNCS.PHASECHK.TRANS64.TRYWAIT P0, [UR33+0x50], R3 ;  /* 0x00005003ff0075a7 */ /* 0x000ee40008001121 */
[----:B---3--:R-:W-:Y:S05]  /*1c80*/  @!P0 BRA `(.L_x_28) ;  /* 0x0000008000048947 */ /* 0x008fea0003800000 */
.L_x_27:
[----:B------:R3:W-:Y:S01]  /*1c90*/  @!P3 SYNCS.ARRIVE.TRANS64 RZ, [UR33], R2 ;  /* 0x00000002ffffb9a7 */ /* 0x0007e20008000021 */
[----:B------:R-:W-:-:S04]  /*1ca0*/  ULOP3.LUT UR5, UR26, 0x2, URZ, 0xfc, !UPT ;  /* 0x000000021a057892 */ /* 0x000fc8000f8efcff */
[----:B------:R-:W-:-:S09]  /*1cb0*/  UISETP.NE.AND UP0, UPT, UR5, 0x2, UPT ;  /* 0x000000020500788c */ /* 0x000fd2000bf05270 */
[----:B------:R-:W-:Y:S05]  /*1cc0*/  BRA.U UP0, `(.L_x_29) ;  /* 0x0000000100047547 */ /* 0x000fea000b800000 */
[----:B-1----:R-:W-:Y:S05]  /*1cd0*/  BPT.TRAP 0x1 ;  /* 0x000000040000795c */ /* 0x002fea0000300000 */
.L_x_29:
[----:B------:R-:W-:Y:S04]  /*1ce0*/  BSSY.RECONVERGENT B0, `(.L_x_30) ;  /* 0x0000003000007945 */ /* 0x000fe80003800200 */
[----:B------:R-:W-:Y:S05]  /*1cf0*/  @P2 BRA `(.L_x_31) ;  /* 0x0000000000042947 */ /* 0x000fea0003800000 */
[----:B-1----:R-:W-:Y:S05]  /*1d00*/  BPT.TRAP 0x1 ;  /* 0x000000040000795c */ /* 0x002fea0000300000 */
.L_x_31:
[----:B-1----:R-:W-:Y:S05]  /*1d10*/  BSYNC.RECONVERGENT B0 ;  /* 0x0000000000007941 */ /* 0x002fea0003800200 */
.L_x_30:
[----:B------:R-:W-:Y:S02]  /*1d20*/  UIADD3 UR5, UPT, UPT, UR4, 0x1, URZ ;  /* 0x0000000104057890 */ /* 0x000fe4000fffe0ff */
[----:B------:R-:W-:Y:S02]  /*1d30*/  USHF.L.U32 UR34, UR7, 0x6, URZ ;  /* 0x0000000607227899 */ /* 0x000fe400080006ff */
[----:B------:R-:W-:Y:S02]  /*1d40*/  UISETP.NE.AND UP0, UPT, UR5, 0xa, UPT ;  /* 0x0000000a0500788c */ /* 0x000fe4000bf05270 */
[----:B------:R-:W-:Y:S02]  /*1d50*/  UIADD3 UR7, UPT, UPT, UR7, 0x1, URZ ;  /* 0x0000000107077890 */ /* 0x000fe4000fffe0ff */
[----:B------:R-:W-:Y:S02]  /*1d60*/  USEL UR9, URZ, 0x1, UP0 ;  /* 0x00000001ff097887 */ /* 0x000fe40008000000 */
[----:B------:R-:W-:-:S02]  /*1d70*/  USEL UR5, UR5, URZ, UP0 ;  /* 0x000000ff05057287 */ /* 0x000fc40008000000 */
[----:B------:R-:W-:Y:S02]  /*1d80*/  UIADD3 UR14, UP0, UPT, UR30, 0x180, URZ ;  /* 0x000001801e0e7890 */ /* 0x000fe4000ff1e0ff */
[----:B------:R-:W-:Y:S01]  /*1d90*/  ULEA UR8, UR5, UR6, 0x3 ;  /* 0x0000000605087291 */ /* 0x000fe2000f8e18ff */
[----:B------:R-:W-:Y:S01]  /*1da0*/  LOP3.LUT R12, R12, UR9, RZ, 0x3c, !PT ;  /* 0x000000090c0c7c12 */ /* 0x000fe2000f8e3cff */
[----:B------:R-:W-:Y:S02]  /*1db0*/  ULEA UR32, UR4, UR28, 0xc ;  /* 0x0000001c04207291 */ /* 0x000fe4000f8e60ff */
[----:B------:R-:W-:Y:S01]  /*1dc0*/  UIADD3 UR16, UP1, UPT, UR30, 0x80, URZ ;  /* 0x000000801e107890 */ /* 0x000fe2000ff3e0ff */
[----:B--2---:R-:W-:Y:S01]  /*1dd0*/  SHF.L.U32 R0, R12, 0x1f, RZ ;  /* 0x0000001f0c007819 */ /* 0x004fe200000006ff */
[----:B------:R-:W-:Y:S02]  /*1de0*/  UIADD3.X UR15, UPT, UPT, URZ, UR31, URZ, UP0, !UPT ;  /* 0x0000001fff0f7290 */ /* 0x000fe400087fe4ff */
[----:B------:R-:W-:Y:S01]  /*1df0*/  UISETP.NE.AND UP0, UPT, UR7, UR25, UPT ;  /* 0x000000190700728c */ /* 0x000fe2000bf05270 */
[----:B------:R4:W1:Y:S01]  /*1e00*/  SYNCS.PHASECHK.TRANS64.TRYWAIT P0, [UR8+0x50], R0 ;  /* 0x00005000ff0075a7 */ /* 0x0008620008001108 */
[----:B------:R-:W-:-:S02]  /*1e10*/  ULEA UR8, UR4, UR27, 0xe ;  /* 0x0000001b04087291 */ /* 0x000fc4000f8e70ff */
[----:B------:R-:W-:Y:S02]  /*1e20*/  UIADD3.X UR17, UPT, UPT, URZ, UR31, URZ, UP1, !UPT ;  /* 0x0000001fff117290 */ /* 0x000fe40008ffe4ff */
[----:B------:R-:W-:Y:S02]  /*1e30*/  UIADD3 UR32, UPT, UPT, UR6, 0x6400, UR32 ;  /* 0x0000640006207890 */ /* 0x000fe4000fffe020 */
[----:B------:R-:W-:Y:S02]  /*1e40*/  UPRMT UR13, URZ, 0x5410, UR24 ;  /* 0x00005410ff0d7896 */ /* 0x000fe40008000018 */
[----:B------:R-:W-:Y:S02]  /*1e50*/  UIADD3 UR8, UPT, UPT, UR6, 0x10400, UR8 ;  /* 0x0001040006087890 */ /* 0x000fe4000fffe008 */
[----:B------:R-:W-:Y:S01]  /*1e60*/  UPRMT UR4, URZ, 0x5410, UR21 ;  /* 0x00005410ff047896 */ /* 0x000fe20008000015 */
[----:B------:R-:W-:Y:S01]  /*1e70*/  UMOV UR18, 0x0 ;  /* 0x0000000000127882 */ /* 0x000fe20000000000 */
[----:B------:R-:W-:Y:S01]  /*1e80*/  UMOV UR19, 0x10000000 ;  /* 0x1000000000137882 */ /* 0x000fe20000000000 */
[----:B------:R-:W-:Y:S01]  /*1e90*/  UMOV UR12, UR36 ;  /* 0x00000024000c7c82 */ /* 0x000fe20008000000 */
[----:B------:R-:W-:Y:S01]  /*1ea0*/  UMOV UR9, UR33 ;  /* 0x0000002100097c82 */ /* 0x000fe20008000000 */
[----:B------:R-:W-:Y:S01]  /*1eb0*/  UMOV UR10, UR34 ;  /* 0x00000022000a7c82 */ /* 0x000fe20008000000 */
[----:B------:R2:W-:Y:S03]  /*1ec0*/  UTMALDG.3D.MULTICAST [UR32], [UR16], UR13, desc[UR18] ;  /* 0x00001220100073b4 */ /* 0x0005e6000801180d */
[----:B------:R3:W-:Y:S01]  /*1ed0*/  UTMALDG.3D.MULTICAST [UR8], [UR14], UR4, desc[UR18] ;  /* 0x000012080e0073b4 */ /* 0x0007e20008011804 */
[----:B--2---:R-:W-:Y:S01]  /*1ee0*/  UMOV UR13, UR25 ;  /* 0x00000019000d7c82 */ /* 0x004fe20008000000 */
[----:B---3--:R-:W-:Y:S01]  /*1ef0*/  UMOV UR4, UR5 ;  /* 0x0000000500047c82 */ /* 0x008fe20008000000 */
[----:B----4-:R-:W-:Y:S05]  /*1f00*/  BRA.U UP0, `(.L_x_32) ;  /* 0xfffffffd00487547 */ /* 0x010fea000b83ffff */
.L_x_26:
[----:B------:R-:W-:Y:S01]  /*1f10*/  ULEA UR4, UR5, UR6, 0x3 ;  /* 0x0000000605047291 */ /* 0x000fe2000f8e18ff */
[----:B--2---:R-:W-:Y:S01]  /*1f20*/  SHF.L.U32 R0, R12, 0x1f, RZ ;  /* 0x0000001f0c007819 */ /* 0x004fe200000006ff */
[----:B------:R-:W-:Y:S01]  /*1f30*/  @!P1 SYNCS.ARRIVE.TRANS64.A1T0 RZ, [UR6+0xe8], RZ ;  /* 0x0000e8ffffff99a7 */ /* 0x000fe20008100006 */
[----:B------:R-:W-:-:S06]  /*1f40*/  UISETP.GT.AND UP0, UPT, UR43, UR41, UPT ;  /* 0x000000292b00728c */ /* 0x000fcc000bf04270 */
[----:B-1-3--:R1:W2:Y:S03]  /*1f50*/  SYNCS.PHASECHK.TRANS64.TRYWAIT P0, [UR4+0x50], R0 ;  /* 0x00005000ff0075a7 */ /* 0x00a2a60008001104 */
[----:B------:R-:W-:Y:S05]  /*1f60*/  BRA.U !UP0, `(.L_x_33) ;  /* 0x0000000108c47547 */ /* 0x000fea000b800000 */
[----:B------:R-:W-:Y:S01]  /*1f70*/  UIADD3 UR29, UPT, UPT, UR46, UR13, URZ ;  /* 0x0000000d2e1d7290 */ /* 0x000fe2000fffe0ff */
[----:B------:R-:W-:-:S11]  /*1f80*/  UMOV UR4, UR5 ;  /* 0x0000000500047c82 */ /* 0x000fd60008000000 */
.L_x_39:
[----:B------:R-:W-:Y:S01]  /*1f90*/  ULEA UR17, UR4, UR6, 0x3 ;  /* 0x0000000604117291 */ /* 0x000fe2000f8e18ff */
[----:B--2---:R-:W-:Y:S01]  /*1fa0*/  @!P3 MOV R2, 0x5000 ;  /* 0x000050000002b802 */ /* 0x004fe20000000f00 */
[----:B--2-4-:R-:W-:Y:S10]  /*1fb0*/  @P0 BRA `(.L_x_34) ;  /* 0x00000000000c0947 */ /* 0x014ff40003800000 */
[----:B------:R-:W-:-:S04]  /*1fc0*/  SHF.L.U32 R3, R12, 0x1f, RZ ;  /* 0x0000001f0c037819 */ /* 0x000fc800000006ff */
[----:B------:R-:W2:Y:S02]  /*1fd0*/  SYNCS.PHASECHK.TRANS64.TRYWAIT P0, [UR17+0x50], R3 ;  /* 0x00005003ff0075a7 */ /* 0x000ea40008001111 */
[----:B--2---:R-:W-:Y:S05]  /*1fe0*/  @!P0 BRA `(.L_x_35) ;  /* 0x0000007c00448947 */ /* 0x004fea0003800000 */
.L_x_34:
[----:B------:R2:W-:Y:S01]  /*1ff0*/  @!P3 SYNCS.ARRIVE.TRANS64 RZ, [UR17], R2 ;  /* 0x00000002ffffb9a7 */ /* 0x0005e20008000011 */
[----:B------:R-:W-:-:S04]  /*2000*/  ULOP3.LUT UR5, UR26, 0x2, URZ, 0xfc, !UPT ;  /* 0x000000021a057892 */ /* 0x000fc8000f8efcff */
[----:B------:R-:W-:-:S09]  /*2010*/  UISETP.NE.AND UP0, UPT, UR5, 0x2, UPT ;  /* 0x000000020500788c */ /* 0x000fd2000bf05270 */
[----:B------:R-:W-:Y:S05]  /*2020*/  BRA.U UP0, `(.L_x_36) ;  /* 0x0000000100047547 */ /* 0x000fea000b800000 */
[----:B------:R-:W-:Y:S05]  /*2030*/  BPT.TRAP 0x1 ;  /* 0x000000040000795c */ /* 0x000fea0000300000 */
.L_x_36:
[----:B------:R-:W-:Y:S04]  /*2040*/  BSSY.RECONVERGENT B0, `(.L_x_37) ;  /* 0x0000003000007945 */ /* 0x000fe80003800200 */
[----:B------:R-:W-:Y:S05]  /*2050*/  @P2 BRA `(.L_x_38) ;  /* 0x0000000000042947 */ /* 0x000fea0003800000 */
[----:B------:R-:W-:Y:S05]  /*2060*/  BPT.TRAP 0x1 ;  /* 0x000000040000795c */ /* 0x000fea0000300000 */
.L_x_38:
[----:B------:R-:W-:Y:S05]  /*2070*/  BSYNC.RECONVERGENT B0 ;  /* 0x0000000000007941 */ /* 0x000fea0003800200 */
.L_x_37:
        /* <DEDUP_REMOVED lines=11> */
[----:B-1----:R-:W-:Y:S01]  /*2130*/  SHF.L.U32 R0, R12, 0x1f, RZ ;  /* 0x0000001f0c007819 */ /* 0x002fe200000006ff */
[----:B------:R-:W-:Y:S02]  /*2140*/  UIADD3.X UR15, UPT, UPT, URZ, UR31, URZ, UP0, !UPT ;  /* 0x0000001fff0f7290 */ /* 0x000fe400087fe4ff */
[----:B------:R-:W-:Y:S01]  /*2150*/  ULEA UR8, UR4, UR27, 0xe ;  /* 0x0000001b04087291 */ /* 0x000fe2000f8e70ff */
[----:B------:R3:W4:Y:S01]  /*2160*/  SYNCS.PHASECHK.TRANS64.TRYWAIT P0, [UR7+0x50], R0 ;  /* 0x00005000ff0075a7 */ /* 0x0007220008001107 */
[----:B------:R-:W-:-:S02]  /*2170*/  UISETP.NE.AND UP0, UPT, UR13, UR29, UPT ;  /* 0x0000001d0d00728c */ /* 0x000fc4000bf05270 */
[----:B------:R-:W-:Y:S02]  /*2180*/  UIADD3 UR16, UPT, UPT, UR6, 0x6400, UR16 ;  /* 0x0000640006107890 */ /* 0x000fe4000fffe010 */
[----:B------:R-:W-:Y:S02]  /*2190*/  UIADD3.X UR23, UPT, UPT, URZ, UR31, URZ, UP1, !UPT ;  /* 0x0000001fff177290 */ /* 0x000fe40008ffe4ff */
        /* <DEDUP_REMOVED lines=8> */
[----:B------:R-:W-:Y:S01]  /*2220*/  UMOV UR9, UR17 ;  /* 0x0000001100097c82 */ /* 0x000fe20008000000 */
[----:B------:R-:W-:Y:S01]  /*2230*/  UMOV UR10, UR18 ;  /* 0x00000012000a7c82 */ /* 0x000fe20008000000 */
[----:B------:R-:W-:Y:S01]  /*2240*/  UTMALDG.3D.MULTICAST [UR16], [UR22], UR7, desc[UR32] ;  /* 0x00002010160073b4 */ /* 0x000fe20008011807 */
[----:B------:R1:W-:Y:S02]  /*2250*/  UTMALDG.3D.MULTICAST [UR8], [UR14], UR4, desc[UR32] ;  /* 0x000020080e0073b4 */ /* 0x0003e40008011804 */
[----:B-1----:R-:W-:Y:S01]  /*2260*/  UMOV UR4, UR5 ;  /* 0x0000000500047c82 */ /* 0x002fe20008000000 */
[----:B---3--:R-:W-:Y:S05]  /*2270*/  BRA.U UP0, `(.L_x_39) ;  /* 0xfffffffd00447547 */ /* 0x008fea000b83ffff */
.L_x_33:
[C---:B------:R-:W-:Y:S01]  /*2280*/  LEA R3, R11.reuse, UR6, 0x3 ;  /* 0x000000060b037c11 */ /* 0x040fe2000f8e18ff */
[----:B------:R-:W-:Y:S01]  /*2290*/  NOP ;  /* 0x0000000000007918 */ /* 0x000fe20000000000 */
[----:B-1----:R-:W-:Y:S02]  /*22a0*/  SHF.L.U32 R0, R10, 0x1f, RZ ;  /* 0x0000001f0a007819 */ /* 0x002fe400000006ff */
[----:B------:R-:W-:Y:S02]  /*22b0*/  LEA R4, R11, UR6, 0x4 ;  /* 0x000000060b047c11 */ /* 0x000fe4000f8e20ff */
[----:B--2-4-:R-:W1:Y:S02]  /*22c0*/  SYNCS.PHASECHK.TRANS64.TRYWAIT P0, [R3+URZ+0xf0], R0 ;  /* 0x0000f000030075a7 */ /* 0x014e6400080011ff */
[----:B-1----:R-:W-:Y:S05]  /*22d0*/  @!P0 BRA `(.L_x_40) ;  /* 0x0000007800a08947 */ /* 0x002fea0003800000 */
.L_x_142:
[----:B------:R-:W2:Y:S01]  /*22e0*/  LDS.128 R4, [R4+0x180] ;  /* 0x0001800004047984 */ /* 0x000ea20000000c00 */
[----:B------:R-:W-:Y:S01]  /*22f0*/  UISETP.GE.AND UP0, UPT, UR42, 0x1, UPT ;  /* 0x000000012a00788c */ /* 0x000fe2000bf06270 */
[----:B------:R-:W-:Y:S01]  /*2300*/  @!PT LDS RZ, [RZ] ;  /* 0x00000000fffff984 */ /* 0x000fe20000000800 */
[----:B------:R-:W-:Y:S01]  /*2310*/  @!PT LDS RZ, [RZ] ;  /* 0x00000000fffff984 */ /* 0x000fe20000000800 */
[----:B------:R-:W-:Y:S01]  /*2320*/  @!PT LDS RZ, [RZ] ;  /* 0x00000000fffff984 */ /* 0x000fe20000000800 */
[----:B------:R-:W-:Y:S01]  /*2330*/  @!PT LDS RZ, [RZ] ;  /* 0x00000000fffff984 */ /* 0x000fe20000000800 */
[----:B------:R3:W-:Y:S06]  /*2340*/  MEMBAR.ALL.CTA ;  /* 0x0000000000007992 */ /* 0x0007ec0000008000 */
[----:B---3--:R-:W3:Y:S01]  /*2350*/  FENCE.VIEW.ASYNC.S ;  /* 0x00000000000073c6 */ /* 0x008ee20000000000 */
[----:B--2---:R-:W-:-:S13]  /*2360*/  LOP3.LUT P0, RZ, R6, 0x1, RZ, 0xc0, !PT ;  /* 0x0000000106ff7812 */ /* 0x004fda000780c0ff */
[----:B---3--:R-:W-:Y:S01]  /*2370*/  VOTEU.ANY UP1, P0 ;  /* 0x0000000000ff7886 */ /* 0x008fe20000020100 */
[----:B------:R-:W-:-:S13]  /*2380*/  PLOP3.LUT P0, PT, PT, PT, UP1, 0x80, 0x8 ;  /* 0x000000000008781c */ /* 0x000fda0003f0f018 */
[----:B-1----:R-:W-:Y:S02]  /*2390*/  @P0 LOP3.LUT R0, R5, 0xffff, RZ, 0xc0, !PT ;  /* 0x0000ffff05000812 */ /* 0x002fe400078ec0ff */
[----:B------:R-:W-:Y:S02]  /*23a0*/  @P0 MOV R2, R4 ;  /* 0x0000000400020202 */ /* 0x000fe40000000f00 */
[----:B------:R-:W-:Y:S01]  /*23b0*/  @P0 R2UR UR7, R0 ;  /* 0x00000000000702ca */ /* 0x000fe200000e0000 */
[----:B------:R-:W-:Y:S01]  /*23c0*/  VIADD R0, R3, 0x100 ;  /* 0x0000010003007836 */ /* 0x000fe20000000000 */
[----:B------:R-:W-:Y:S02]  /*23d0*/  @P0 SHF.R.U32.HI R4, RZ, 0x10, R5 ;  /* 0x00000010ff040819 */ /* 0x000fe40000011605 */
[----:B------:R-:W-:Y:S02]  /*23e0*/  @P0 R2UR UR8, R2 ;  /* 0x00000000020802ca */ /* 0x000fe400000e0000 */
[----:B------:R-:W-:-:S02]  /*23f0*/  PRMT R0, RZ, 0x654, R0 ;  /* 0x00000654ff007816 */ /* 0x000fc40000000000 */
[----:B------:R-:W-:Y:S02]  /*2400*/  @P0 R2UR UR4, R4 ;  /* 0x00000000040402ca */ /* 0x000fe400000e0000 */
[----:B------:R1:W-:Y:S03]  /*2410*/  SYNCS.ARRIVE.TRANS64.RED.A1T0 RZ, [R0+URZ], RZ ;  /* 0x000000ff00ff79a7 */ /* 0x0003e600081004ff */
[----:B------:R-:W-:-:S04]  /*2420*/  @UP1 UMOV UR37, UR7 ;  /* 0x0000000700251c82 */ /* 0x000fc80008000000 */
[----:B------:R-:W-:-:S04]  /*2430*/  @UP1 UMOV UR38, UR8 ;  /* 0x0000000800261c82 */ /* 0x000fc80008000000 */
[----:B------:R-:W-:Y:S01]  /*2440*/  @UP1 UMOV UR36, UR4 ;  /* 0x0000000400241c82 */ /* 0x000fe20008000000 */
[----:B------:R-:W-:Y:S05]  /*2450*/  BRA.U !UP0, `(.L_x_41) ;  /* 0x0000000108d47547 */ /* 0x000fea000b800000 */
[----:B------:R-:W2:Y:S01]  /*2460*/  LDCU.128 UR12, c[0x0][0xb10] ;  /* 0x00016200ff0c77ac */ /* 0x000ea20008000c00 */
[----:B------:R-:W3:Y:S01]  /*2470*/  LDCU UR29, c[0x0][0xb20] ;  /* 0x00016400ff1d77ac */ /* 0x000ee20008000800 */
[----:B------:R-:W4:Y:S01]  /*2480*/  LDCU UR20, c[0x0][0xb0c] ;  /* 0x00016180ff1477ac */ /* 0x000f220008000800 */
[----:B------:R-:W1:Y:S01]  /*2490*/  LDCU.64 UR10, c[0x0][0xb28] ;  /* 0x00016500ff0a77ac */ /* 0x000e620008000a00 */
[----:B------:R-:W-:Y:S02]  /*24a0*/  UISETP.NE.AND UP3, UPT, UR42, 0x1, UPT ;  /* 0x000000012a00788c */ /* 0x000fe4000bf65270 */
[----:B--2---:R-:W-:Y:S02]  /*24b0*/  UIMAD.WIDE.U32 UR16, UR39, UR15, URZ ;  /* 0x0000000f271072a5 */ /* 0x004fe4000f8e00ff */
[----:B------:R-:W-:Y:S02]  /*24c0*/  UIMAD.WIDE.U32 UR8, UR40, UR12, URZ ;  /* 0x0000000c280872a5 */ /* 0x000fe4000f8e00ff */
[----:B------:R-:W-:-:S02]  /*24d0*/  UISETP.NE.AND UP0, UPT, UR14, 0x1, UPT ;  /* 0x000000010e00788c */ /* 0x000fc4000bf05270 */
[----:B------:R-:W-:Y:S01]  /*24e0*/  UIMAD.WIDE.U32 UR22, UR37, UR15, URZ ;  /* 0x0000000f251672a5 */ /* 0x000fe2000f8e00ff */
[----:B------:R-:W-:Y:S02]  /*24f0*/  UMOV UR16, UR17 ;  /* 0x0000001100107c82 */ /* 0x000fe40008000000 */
[----:B------:R-:W-:Y:S01]  /*2500*/  UMOV UR8, UR9 ;  /* 0x0000000900087c82 */ /* 0x000fe20008000000 */
[----:B---3--:R-:W-:Y:S02]  /*2510*/  USHF.R.U32.HI UR16, URZ, UR29, UR16 ;  /* 0x0000001dff107299 */ /* 0x008fe40008011610 */
[----:B----4-:R-:W-:Y:S02]  /*2520*/  UISETP.NE.AND UP2, UPT, UR20, 0x1, UPT ;  /* 0x000000011400788c */ /* 0x010fe4000bf45270 */
[----:B------:R-:W-:Y:S02]  /*2530*/  USHF.R.U32.HI UR8, URZ, UR13, UR8 ;  /* 0x0000000dff087299 */ /* 0x000fe40008011608 */
[----:B------:R-:W-:-:S02]  /*2540*/  USEL UR7, UR39, UR16, !UP0 ;  /* 0x0000001027077287 */ /* 0x000fc4000c000000 */
[----:B------:R-:W-:Y:S02]  /*2550*/  USEL UR8, UR40, UR8, !UP2 ;  /* 0x0000000828087287 */ /* 0x000fe4000d000000 */
[----:B-1----:R-:W-:Y:S01]  /*2560*/  UIMAD.WIDE.U32 UR16, UR7, UR10, URZ ;  /* 0x0000000a071072a5 */ /* 0x002fe2000f8e00ff */
[----:B------:R-:W-:Y:S01]  /*2570*/  UMOV UR4, UR23 ;  /* 0x0000001700047c82 */ /* 0x000fe20008000000 */
[----:B------:R-:W-:Y:S02]  /*2580*/  UIMAD.WIDE.U32 UR18, UR38, UR12, URZ ;  /* 0x0000000c261272a5 */ /* 0x000fe4000f8e00ff */
[----:B------:R-:W-:-:S03]  /*2590*/  UIMAD.WIDE.U32 UR22, UR8, UR10, URZ ;  /* 0x0000000a081672a5 */ /* 0x000fc6000f8e00ff */
[----:B------:R-:W-:Y:S01]  /*25a0*/  UMOV UR16, UR17 ;  /* 0x0000001100107c82 */ /* 0x000fe20008000000 */
[----:B------:R-:W-:Y:S02]  /*25b0*/  USHF.R.U32.HI UR4, URZ, UR29, UR4 ;  /* 0x0000001dff047299 */ /* 0x000fe40008011604 */
[----:B------:R-:W-:Y:S01]  /*25c0*/  @UP3 USHF.R.U32.HI UR7, URZ, UR11, UR16 ;  /* 0x0000000bff073299 */ /* 0x000fe20008011610 */
[----:B------:R-:W-:Y:S01]  /*25d0*/  UMOV UR18, UR19 ;  /* 0x0000001300127c82 */ /* 0x000fe20008000000 */
[----:B------:R-:W-:Y:S01]  /*25e0*/  UMOV UR22, UR23 ;  /* 0x0000001700167c82 */ /* 0x000fe20008000000 */
[----:B------:R-:W-:Y:S02]  /*25f0*/  USHF.R.U32.HI UR13, URZ, UR13, UR18 ;  /* 0x0000000dff0d7299 */ /* 0x000fe40008011612 */
[----:B------:R-:W-:Y:S02]  /*2600*/  USEL UR4, UR37, UR4, !UP0 ;  /* 0x0000000425047287 */ /* 0x000fe4000c000000 */
[----:B------:R-:W-:-:S02]  /*2610*/  @UP3 USHF.R.U32.HI UR8, URZ, UR11, UR22 ;  /* 0x0000000bff083299 */ /* 0x000fc40008011616 */
[----:B------:R-:W-:Y:S02]  /*2620*/  UIMAD UR9, UR42, UR7, URZ ;  /* 0x000000072a0972a4 */ /* 0x000fe4000f8e02ff */
[----:B------:R-:W-:Y:S02]  /*2630*/  USEL UR7, UR38, UR13, !UP2 ;  /* 0x0000000d26077287 */ /* 0x000fe4000d000000 */
[----:B------:R-:W-:Y:S02]  /*2640*/  UIMAD UR12, UR42, UR8, URZ ;  /* 0x000000082a0c72a4 */ /* 0x000fe4000f8e02ff */
[----:B------:R-:W-:Y:S02]  /*2650*/  UISETP.GE.AND UP0, UPT, UR4, UR9, UPT ;  /* 0x000000090400728c */ /* 0x000fe4000bf06270 */
[----:B------:R-:W-:Y:S02]  /*2660*/  UIMAD.WIDE.U32 UR16, UR4, UR10, URZ ;  /* 0x0000000a041072a5 */ /* 0x000fe4000f8e00ff */
[----:B------:R-:W-:-:S02]  /*2670*/  UISETP.GE.OR UP0, UPT, UR7, UR12, UP0 ;  /* 0x0000000c0700728c */ /* 0x000fc40008706670 */
        /* <DEDUP_REMOVED lines=19> */
.L_x_41:
[----:B------:R-:W2:Y:S02]  /*27b0*/  LDCU UR4, c[0x0][0xb30] ;  /* 0x00016600ff0477ac */ /* 0x000ea40008000800 */
[----:B--2---:R-:W-:-:S09]  /*27c0*/  UISETP.NE.AND UP0, UPT, UR4, 0x1, UPT ;  /* 0x000000010400788c */ /* 0x004fd2000bf05270 */
[----:B------:R-:W-:Y:S05]  /*27d0*/  BRA.U UP0, `(.L_x_42) ;  /* 0x0000000100447547 */ /* 0x000fea000b800000 */
        /* <DEDUP_REMOVED lines=17> */
.L_x_42:
[----:B------:R-:W-:Y:S01]  /*28f0*/  VIADD R11, R11, 0x1 ;  /* 0x000000010b0b7836 */ /* 0x000fe20000000000 */
[----:B------:R-:W-:Y:S02]  /*2900*/  R2UR UR7, R77 ;  /* 0x000000004d0772ca */ /* 0x000fe400000e0000 */
[----:B------:R-:W-:Y:S02]  /*2910*/  R2UR UR4, R76 ;  /* 0x000000004c0472ca */ /* 0x000fe400000e0000 */
[C---:B------:R-:W-:Y:S02]  /*2920*/  ISETP.NE.AND P0, PT, R11.reuse, 0x2, PT ;  /* 0x000000020b00780c */ /* 0x040fe40003f05270 */
[----:B------:R-:W-:Y:S02]  /*2930*/  PLOP3.LUT P1, PT, PT, PT, PT, 0x80, 0x8 ;  /* 0x000000000008781c */ /* 0x000fe40003f2f070 */
[----:B-1----:R-:W-:Y:S02]  /*2940*/  SEL R0, RZ, 0x1, P0 ;  /* 0x00000001ff007807 */ /* 0x002fe40000000000 */
[----:B------:R-:W-:-:S02]  /*2950*/  SEL R11, R11, RZ, P0 ;  /* 0x000000ff0b0b7207 */ /* 0x000fc40000000000 */
[----:B------:R-:W-:Y:S01]  /*2960*/  LOP3.LUT R10, R10, R0, RZ, 0x3c, !PT ;  /* 0x000000000a0a7212 */ /* 0x000fe200078e3cff */
[----:B------:R-:W-:Y:S02]  /*2970*/  UIADD3 UR16, UPT, UPT, UR38, UR7, URZ ;  /* 0x0000000726107290 */ /* 0x000fe4000fffe0ff */
[----:B------:R-:W-:Y:S01]  /*2980*/  UIADD3 UR20, UPT, UPT, UR37, UR4, URZ ;  /* 0x0000000425147290 */ /* 0x000fe2000fffe0ff */
[----:B------:R-:W-:Y:S11]  /*2990*/  BRA.U UP1, `(.L_x_43) ;  /* 0xfffffff101307547 */ /* 0x000ff6000b83ffff */
[----:B------:R-:W-:Y:S01]  /*29a0*/  UIADD3 UR7, UPT, UPT, UR6, 0x50, URZ ;  /* 0x0000005006077890 */ /* 0x000fe2000fffe0ff */
[----:B------:R-:W-:-:S03]  /*29b0*/  SHF.L.U32 R2, R12, 0x1f, RZ ;  /* 0x0000001f0c027819 */ /* 0x000fc600000006ff */
[----:B------:R-:W-:-:S09]  /*29c0*/  ULEA UR4, UR5, UR7, 0x3 ;  /* 0x0000000705047291 */ /* 0x000fd2000f8e18ff */
[----:B------:R-:W1:Y:S02]  /*29d0*/  SYNCS.PHASECHK.TRANS64.TRYWAIT P0, [UR4], R2 ;  /* 0x00000002ff0075a7 */ /* 0x000e640008001104 */
[----:B-1----:R-:W-:Y:S05]  /*29e0*/  @!P0 BRA `(.L_x_44) ;  /* 0x0000007000f08947 */ /* 0x002fea0003800000 */
.L_x_144:
[----:B------:R-:W-:-:S04]  /*29f0*/  UIADD3 UR4, UPT, UPT, UR5, 0x1, URZ ;  /* 0x0000000105047890 */ /* 0x000fc8000fffe0ff */
[----:B------:R-:W-:-:S04]  /*2a00*/  UISETP.NE.AND UP0, UPT, UR4, 0xa, UPT ;  /* 0x0000000a0400788c */ /* 0x000fc8000bf05270 */
[----:B------:R-:W-:Y:S02]  /*2a10*/  USEL UR6, URZ, 0x1, UP0 ;  /* 0x00000001ff067887 */ /* 0x000fe40008000000 */
[----:B------:R-:W-:-:S04]  /*2a20*/  USEL UR4, UR4, URZ, UP0 ;  /* 0x000000ff04047287 */ /* 0x000fc80008000000 */
[----:B------:R-:W-:Y:S01]  /*2a30*/  ULEA UR5, UR4, UR7, 0x3 ;  /* 0x0000000704057291 */ /* 0x000fe2000f8e18ff */
[----:B-1----:R-:W-:-:S04]  /*2a40*/  LOP3.LUT R2, R12, UR6, RZ, 0x3c, !PT ;  /* 0x000000060c027c12 */ /* 0x002fc8000f8e3cff */
[----:B------:R-:W-:-:S04]  /*2a50*/  SHF.L.U32 R3, R2, 0x1f, RZ ;  /* 0x0000001f02037819 */ /* 0x000fc800000006ff */
[----:B------:R-:W1:Y:S02]  /*2a60*/  SYNCS.PHASECHK.TRANS64.TRYWAIT P0, [UR5], R3 ;  /* 0x00000003ff0075a7 */ /* 0x000e640008001105 */
[----:B-1----:R-:W-:Y:S05]  /*2a70*/  @!P0 BRA `(.L_x_45) ;  /* 0x0000007000e48947 */ /* 0x002fea0003800000 */
.L_x_146:
[----:B------:R-:W-:-:S04]  /*2a80*/  UIADD3 UR4, UPT, UPT, UR4, 0x1, URZ ;  /* 0x0000000104047890 */ /* 0x000fc8000fffe0ff */
[----:B------:R-:W-:-:S04]  /*2a90*/  UISETP.NE.AND UP0, UPT, UR4, 0xa, UPT ;  /* 0x0000000a0400788c */ /* 0x000fc8000bf05270 */
[----:B------:R-:W-:Y:S02]  /*2aa0*/  USEL UR6, URZ, 0x1, UP0 ;  /* 0x00000001ff067887 */ /* 0x000fe40008000000 */
[----:B------:R-:W-:-:S04]  /*2ab0*/  USEL UR4, UR4, URZ, UP0 ;  /* 0x000000ff04047287 */ /* 0x000fc80008000000 */
[----:B------:R-:W-:Y:S01]  /*2ac0*/  ULEA UR5, UR4, UR7, 0x3 ;  /* 0x0000000704057291 */ /* 0x000fe2000f8e18ff */
[----:B------:R-:W-:-:S04]  /*2ad0*/  LOP3.LUT R2, R2, UR6, RZ, 0x3c, !PT ;  /* 0x0000000602027c12 */ /* 0x000fc8000f8e3cff */
[----:B-1----:R-:W-:-:S04]  /*2ae0*/  SHF.L.U32 R3, R2, 0x1f, RZ ;  /* 0x0000001f02037819 */ /* 0x002fc800000006ff */
[----:B------:R-:W1:Y:S02]  /*2af0*/  SYNCS.PHASECHK.TRANS64.TRYWAIT P0, [UR5], R3 ;  /* 0x00000003ff0075a7 */ /* 0x000e640008001105 */
[----:B-1----:R-:W-:Y:S05]  /*2b00*/  @!P0 BRA `(.L_x_46) ;  /* 0x0000007000d88947 */ /* 0x002fea0003800000 */
.L_x_148:
        /* <DEDUP_REMOVED lines=9> */
.L_x_150:
        /* <DEDUP_REMOVED lines=9> */
.L_x_152:
        /* <DEDUP_REMOVED lines=9> */
.L_x_154:
        /* <DEDUP_REMOVED lines=9> */
.L_x_156:
        /* <DEDUP_REMOVED lines=9> */
.L_x_158:
        /* <DEDUP_REMOVED lines=9> */
.L_x_160:
[----:B------:R-:W-:-:S04]  /*2e70*/  UIADD3 UR4, UPT, UPT, UR4, 0x1, URZ ;  /* 0x0000000104047890 */ /* 0x000fc8000fffe0ff */
[----:B------:R-:W-:-:S04]  /*2e80*/  UISETP.NE.AND UP0, UPT, UR4, 0xa, UPT ;  /* 0x0000000a0400788c */ /* 0x000fc8000bf05270 */
[----:B------:R-:W-:Y:S02]  /*2e90*/  USEL UR5, URZ, 0x1, UP0 ;  /* 0x00000001ff057887 */ /* 0x000fe40008000000 */
[----:B------:R-:W-:-:S04]  /*2ea0*/  USEL UR4, UR4, URZ, UP0 ;  /* 0x000000ff04047287 */ /* 0x000fc80008000000 */
[----:B------:R-:W-:Y:S01]  /*2eb0*/  ULEA UR4, UR4, UR7, 0x3 ;  /* 0x0000000704047291 */ /* 0x000fe2000f8e18ff */
[----:B------:R-:W-:-:S04]  /*2ec0*/  LOP3.LUT R2, R2, UR5, RZ, 0x3c, !PT ;  /* 0x0000000502027c12 */ /* 0x000fc8000f8e3cff */
[----:B------:R-:W-:Y:S01]  /*2ed0*/  SHF.L.U32 R2, R2, 0x1f, RZ ;  /* 0x0000001f02027819 */ /* 0x000fe200000006ff */
[----:B-1----:R-:W-:-:S07]  /*2ee0*/  IMAD.U32 R0, RZ, RZ, UR4 ;  /* 0x00000004ff007e24 */ /* 0x002fce000f8e00ff */
.L_x_53:
[----:B-1----:R1:W2:Y:S02]  /*2ef0*/  SYNCS.PHASECHK.TRANS64.TRYWAIT P0, [R0+URZ], R2 ;  /* 0x00000002000075a7 */ /* 0x0022a400080011ff */
[----:B--2---:R-:W-:Y:S05]  /*2f00*/  @!P0 NANOSLEEP.SYNCS 0x989680 ;  /* 0x009896800000895d */ /* 0x004fea0003900000 */
[----:B------:R-:W2:Y:S02]  /*2f10*/  @!P0 SYNCS.PHASECHK.TRANS64 P0, [R0+URZ], R2 ;  /* 0x00000002000085a7 */ /* 0x000ea400080010ff */
[----:B--2---:R-:W-:Y:S05]  /*2f20*/  @P0 EXIT ;  /* 0x000000000000094d */ /* 0x004fea0003800000 */
[----:B------:R-:W-:Y:S05]  /*2f30*/  BRA `(.L_x_53) ;  /* 0xfffffffc00ec7947 */ /* 0x000fea000383ffff */
.L_x_23:
[----:B------:R-:W-:-:S04]  /*2f40*/  UISETP.NE.AND UP0, UPT, UR45, URZ, UPT ;  /* 0x000000ff2d00728c */ /* 0x000fc8000bf05270 */
[----:B------:R-:W-:-:S09]  /*2f50*/  UISETP.NE.OR UP0, UPT, UR17, 0x1, UP0 ;  /* 0x000000011100788c */ /* 0x000fd20008705670 */
[----:B------:R-:W-:Y:S05]  /*2f60*/  BRA.U UP0, `(.L_x_54) ;  /* 0x0000000500487547 */ /* 0x000fea000b800000 */
[----:B------:R-:W-:Y:S01]  /*2f70*/  ISETP.GE.U32.AND P2, PT, R0, 0x4, PT ;  /* 0x000000040000780c */ /* 0x000fe20003f46070 */
[----:B------:R-:W-:Y:S01]  /*2f80*/  IMAD.MOV.U32 R12, RZ, RZ, 0x1 ;  /* 0x00000001ff0c7424 */ /* 0x000fe200078e00ff */
[----:B------:R-:W-:Y:S02]  /*2f90*/  CS2R R10, SRZ ;  /* 0x00000000000a7805 */ /* 0x000fe4000001ff00 */
[----:B------:R-:W-:Y:S01]  /*2fa0*/  CS2R R8, SRZ ;  /* 0x0000000000087805 */ /* 0x000fe2000001ff00 */
[----:B------:R-:W-:Y:S01]  /*2fb0*/  UMOV UR6, 0x400 ;  /* 0x0000040000067882 */ /* 0x000fe20000000000 */
[----:B------:R-:W-:Y:S01]  /*2fc0*/  UMOV UR5, URZ ;  /* 0x000000ff00057c82 */ /* 0x000fe20008000000 */
[----:B------:R-:W-:-:S12]  /*2fd0*/  ULEA UR6, UR45, UR6, 0x18 ;  /* 0x000000062d067291 */ /* 0x000fd8000f8ec0ff */
.L_x_58:
[----:B------:R-:W-:Y:S02]  /*2fe0*/  LEA R2, R8, UR6, 0x3 ;  /* 0x0000000608027c11 */ /* 0x000fe4000f8e18ff */
[----:B------:R-:W-:-:S03]  /*2ff0*/  SHF.L.U32 R4, R9, 0x1f, RZ ;  /* 0x0000001f09047819 */ /* 0x000fc600000006ff */
[----:B------:R-:W-:Y:S01]  /*3000*/  VIADD R5, R2, 0x160 ;  /* 0x0000016002057836 */ /* 0x000fe20000000000 */
[----:B------:R-:W2:Y:S02]  /*3010*/  SYNCS.PHASECHK.TRANS64.TRYWAIT P0, [R2+URZ+0x150], R4 ;  /* 0x00015004020075a7 */ /* 0x000ea400080011ff */
[----:B--2---:R-:W-:Y:S05]  /*3020*/  @!P0 BRA `(.L_x_55) ;  /* 0x0000007000388947 */ /* 0x004fea0003800000 */
.L_x_161:
[----:B------:R-:W-:Y:S01]  /*3030*/  ULEA UR4, UR5, UR6, 0x3 ;  /* 0x0000000605047291 */ /* 0x000fe2000f8e18ff */
[----:B--2---:R-:W-:Y:S01]  /*3040*/  PRMT R2, RZ, 0x654, R5 ;  /* 0x00000654ff027816 */ /* 0x004fe20000000005 */
[----:B------:R-:W-:Y:S01]  /*3050*/  @!P2 IMAD.MOV.U32 R4, RZ, RZ, 0x10 ;  /* 0x00000010ff04a424 */ /* 0x000fe200078e00ff */
[----:B------:R-:W-:Y:S01]  /*3060*/  SHF.L.U32 R5, R12, 0x1f, RZ ;  /* 0x0000001f0c057819 */ /* 0x000fe200000006ff */
[----:B------:R-:W-:Y:S01]  /*3070*/  UIADD3 UR7, UPT, UPT, UR4, 0xf0, URZ ;  /* 0x000000f004077890 */ /* 0x000fe2000fffe0ff */
[----:B------:R2:W-:Y:S05]  /*3080*/  SYNCS.ARRIVE.TRANS64.RED.A1T0 RZ, [R2+URZ], RZ ;  /* 0x000000ff02ff79a7 */ /* 0x0005ea00081004ff */
[----:B------:R-:W-:Y:S01]  /*3090*/  IMAD.U32 R6, RZ, RZ, UR7 ;  /* 0x00000007ff067e24 */ /* 0x000fe2000f8e00ff */
[----:B------:R-:W3:Y:S04]  /*30a0*/  SYNCS.PHASECHK.TRANS64.TRYWAIT P0, [UR4+0x100], R5 ;  /* 0x00010005ff0075a7 */ /* 0x000ee80008001104 */
[----:B------:R-:W-:Y:S01]  /*30b0*/  PRMT R6, R0, 0x654, R6 ;  /* 0x0000065400067816 */ /* 0x000fe20000000006 */
[----:B--23--:R-:W-:Y:S06]  /*30c0*/  @!P0 BRA `(.L_x_56) ;  /* 0x0000007000248947 */ /* 0x00cfec0003800000 */
.L_x_163:
[----:B------:R-:W-:Y:S01]  /*30d0*/  ULEA UR8, UR5, UR6, 0x4 ;  /* 0x0000000605087291 */ /* 0x000fe2000f8e20ff */
[----:B------:R-:W-:Y:S01]  /*30e0*/  SEL R3, R6, R3, !P2 ;  /* 0x0000000306037207 */ /* 0x000fe20005000000 */
[----:B------:R-:W-:Y:S01]  /*30f0*/  UIADD3 UR9, UPT, UPT, UR4, 0xf0, URZ ;  /* 0x000000f004097890 */ /* 0x000fe2000fffe0ff */
[----:B--2---:R-:W-:Y:S01]  /*3100*/  LEA R2, R11, UR6, 0x3 ;  /* 0x000000060b027c11 */ /* 0x004fe2000f8e18ff */
[----:B------:R-:W-:Y:S01]  /*3110*/  UIADD3 UR8, UPT, UPT, UR8, 0x180, URZ ;  /* 0x0000018008087890 */ /* 0x000fe2000fffe0ff */
[----:B------:R2:W-:Y:S01]  /*3120*/  @!P2 SYNCS.ARRIVE.TRANS64.RED RZ, [R3+URZ], R4 ;  /* 0x0000000403ffa9a7 */ /* 0x0005e200080004ff */
[----:B------:R-:W-:Y:S01]  /*3130*/  UIADD3 UR4, UPT, UPT, UR5, 0x1, URZ ;  /* 0x0000000105047890 */ /* 0x000fe2000fffe0ff */
[----:B------:R-:W-:-:S03]  /*3140*/  VIADD R8, R8, 0x1 ;  /* 0x0000000108087836 */ /* 0x000fc60000000000 */
[----:B------:R-:W-:Y:S02]  /*3150*/  UISETP.NE.AND UP0, UPT, UR4, 0x2, UPT ;  /* 0x000000020400788c */ /* 0x000fe4000bf05270 */
[----:B------:R-:W-:Y:S01]  /*3160*/  ISETP.NE.AND P0, PT, R8, 0x2, PT ;  /* 0x000000020800780c */ /* 0x000fe20003f05270 */
[----:B------:R-:W-:Y:S06]  /*3170*/  UGETNEXTWORKID.BROADCAST [UR8], [UR9] ;  /* 0x00000000080073ca */ /* 0x000fec0008000100 */
[----:B------:R-:W-:Y:S02]  /*3180*/  USEL UR7, URZ, 0x1, UP0 ;  /* 0x00000001ff077887 */ /* 0x000fe40008000000 */
[----:B------:R-:W-:-:S04]  /*3190*/  USEL UR5, UR4, URZ, UP0 ;  /* 0x000000ff04057287 */ /* 0x000fc80008000000 */
[----:B------:R-:W-:Y:S02]  /*31a0*/  LOP3.LUT R12, R12, UR7, RZ, 0x3c, !PT ;  /* 0x000000070c0c7c12 */ /* 0x000fe4000f8e3cff */
[----:B--2---:R-:W-:-:S04]  /*31b0*/  SHF.L.U32 R4, R10, 0x1f, RZ ;  /* 0x0000001f0a047819 */ /* 0x004fc800000006ff */
[----:B------:R-:W2:Y:S02]  /*31c0*/  SYNCS.PHASECHK.TRANS64.TRYWAIT P1, [R2+URZ+0xf0], R4 ;  /* 0x0000f004020075a7 */ /* 0x000ea400080211ff */
[----:B--2---:R-:W-:Y:S05]  /*31d0*/  @!P1 BRA `(.L_x_57) ;  /* 0x0000006c00f89947 */ /* 0x004fea0003800000 */
.L_x_164:
[C---:B--2---:R-:W-:Y:S01]  /*31e0*/  LEA R4, R11.reuse, UR6, 0x4 ;  /* 0x000000060b047c11 */ /* 0x044fe2000f8e20ff */
[----:B------:R-:W-:Y:S01]  /*31f0*/  VIADD R2, R2, 0x100 ;  /* 0x0000010002027836 */ /* 0x000fe20000000000 */
[----:B------:R-:W-:Y:S01]  /*3200*/  SEL R8, R8, RZ, P0 ;  /* 0x000000ff08087207 */ /* 0x000fe20000000000 */
[----:B------:R-:W-:-:S03]  /*3210*/  VIADD R11, R11, 0x1 ;  /* 0x000000010b0b7836 */ /* 0x000fc60000000000 */
[----:B------:R-:W2:Y:S01]  /*3220*/  LDS.128 R4, [R4+0x180] ;  /* 0x0001800004047984 */ /* 0x000ea20000000c00 */
[----:B------:R-:W-:Y:S02]  /*3230*/  PRMT R2, RZ, 0x654, R2 ;  /* 0x00000654ff027816 */ /* 0x000fe40000000002 */
[C---:B------:R-:W-:Y:S01]  /*3240*/  ISETP.NE.AND P1, PT, R11.reuse, 0x2, PT ;  /* 0x000000020b00780c */ /* 0x040fe20003f25270 */
[----:B------:R-:W-:Y:S01]  /*3250*/  @!PT LDS RZ, [RZ] ;  /* 0x00000000fffff984 */ /* 0x000fe20000000800 */
[----:B------:R-:W-:Y:S01]  /*3260*/  @!PT LDS RZ, [RZ] ;  /* 0x00000000fffff984 */ /* 0x000fe20000000800 */
[----:B------:R-:W-:Y:S01]  /*3270*/  @!PT LDS RZ, [RZ] ;  /* 0x00000000fffff984 */ /* 0x000fe20000000800 */
[----:B------:R-:W-:Y:S01]  /*3280*/  @!PT LDS RZ, [RZ] ;  /* 0x00000000fffff984 */ /* 0x000fe20000000800 */
[----:B------:R3:W-:Y:S06]  /*3290*/  MEMBAR.ALL.CTA ;  /* 0x0000000000007992 */ /* 0x0007ec0000008000 */
[----:B---3--:R-:W3:Y:S01]  /*32a0*/  FENCE.VIEW.ASYNC.S ;  /* 0x00000000000073c6 */ /* 0x008ee20000000000 */
[----:B------:R-:W-:Y:S01]  /*32b0*/  SEL R11, R11, RZ, P1 ;  /* 0x000000ff0b0b7207 */ /* 0x000fe20000800000 */
[----:B---3--:R3:W-:Y:S01]  /*32c0*/  SYNCS.ARRIVE.TRANS64.RED.A1T0 RZ, [R2+URZ], RZ ;  /* 0x000000ff02ff79a7 */ /* 0x0087e200081004ff */
[----:B--2---:R-:W-:-:S02]  /*32d0*/  LOP3.LUT P3, RZ, R6, 0x1, RZ, 0xc0, !PT ;  /* 0x0000000106ff7812 */ /* 0x004fc4000786c0ff */
[----:B------:R-:W-:-:S04]  /*32e0*/  SEL R4, RZ, 0x1, P1 ;  /* 0x00000001ff047807 */ /* 0x000fc80000800000 */
[----:B------:R-:W-:Y:S02]  /*32f0*/  LOP3.LUT R10, R10, R4, RZ, 0x3c, !PT ;  /* 0x000000040a0a7212 */ /* 0x000fe400078e3cff */
[----:B---3--:R-:W-:-:S04]  /*3300*/  SEL R2, RZ, 0x1, P0 ;  /* 0x00000001ff027807 */ /* 0x008fc80000000000 */
[----:B------:R-:W-:Y:S01]  /*3310*/  LOP3.LUT R9, R9, R2, RZ, 0x3c, !PT ;  /* 0x0000000209097212 */ /* 0x000fe200078e3cff */
[----:B------:R-:W-:Y:S06]  /*3320*/  @P3 BRA `(.L_x_58) ;  /* 0xfffffffc002c3947 */ /* 0x000fec000383ffff */
[----:B------:R-:W-:Y:S01]  /*3330*/  ULEA UR4, UR5, UR6, 0x3 ;  /* 0x0000000605047291 */ /* 0x000fe2000f8e18ff */
[----:B------:R-:W-:-:S08]  /*3340*/  SHF.L.U32 R2, R12, 0x1f, RZ ;  /* 0x0000001f0c027819 */ /* 0x000fd000000006ff */
[----:B------:R-:W2:Y:S02]  /*3350*/  SYNCS.PHASECHK.TRANS64 P0, [UR4+0x100], R2 ;  /* 0x00010002ff0075a7 */ /* 0x000ea40008001004 */
[----:B--2---:R-:W-:Y:S05]  /*3360*/  @P0 BRA `(.L_x_59) ;  /* 0x0000000000080947 */ /* 0x004fea0003800000 */
[----:B------:R-:W2:Y:S02]  /*3370*/  SYNCS.PHASECHK.TRANS64.TRYWAIT P0, [UR4+0x100], R2 ;  /* 0x00010002ff0075a7 */ /* 0x000ea40008001104 */
[----:B--2---:R-:W-:Y:S05]  /*3380*/  @!P0 BRA `(.L_x_60) ;  /* 0x0000006c00a08947 */ /* 0x004fea0003800000 */
.L_x_59:
[----:B------:R-:W-:-:S04]  /*3390*/  UIADD3 UR7, UPT, UPT, UR5, 0x1, URZ ;  /* 0x0000000105077890 */ /* 0x000fc8000fffe0ff */
[----:B------:R-:W-:-:S04]  /*33a0*/  UISETP.NE.AND UP0, UPT, UR7, 0x2, UPT ;  /* 0x000000020700788c */ /* 0x000fc8000bf05270 */
[----:B------:R-:W-:Y:S02]  /*33b0*/  USEL UR8, URZ, 0x1, UP0 ;  /* 0x00000001ff087887 */ /* 0x000fe40008000000 */
[----:B------:R-:W-:-:S04]  /*33c0*/  USEL UR7, UR7, URZ, UP0 ;  /* 0x000000ff07077287 */ /* 0x000fc80008000000 */
[----:B------:R-:W-:Y:S01]  /*33d0*/  ULEA UR7, UR7, UR6, 0x3 ;  /* 0x0000000607077291 */ /* 0x000fe2000f8e18ff */
[----:B--2---:R-:W-:-:S04]  /*33e0*/  LOP3.LUT R2, R12, UR8, RZ, 0x3c, !PT ;  /* 0x000000080c027c12 */ /* 0x004fc8000f8e3cff */
[----:B------:R-:W-:-:S04]  /*33f0*/  SHF.L.U32 R0, R2, 0x1f, RZ ;  /* 0x0000001f02007819 */ /* 0x000fc800000006ff */
[----:B------:R-:W2:Y:S02]  /*3400*/  SYNCS.PHASECHK.TRANS64 P0, [UR7+0x100], R0 ;  /* 0x00010000ff0075a7 */ /* 0x000ea40008001007 */
[----:B-12---:R-:W-:Y:S05]  /*3410*/  @P0 EXIT ;  /* 0x000000000000094d */ /* 0x006fea0003800000 */
[----:B------:R-:W-:Y:S02]  /*3420*/  SHF.L.U32 R2, R2, 0x1f, RZ ;  /* 0x0000001f02027819 */ /* 0x000fe400000006ff */
[----:B------:R-:W-:-:S07]  /*3430*/  MOV R0, UR7 ;  /* 0x0000000700007c02 */ /* 0x000fce0008000f00 */
.L_x_61:
[----:B-1----:R1:W2:Y:S02]  /*3440*/  SYNCS.PHASECHK.TRANS64.TRYWAIT P0, [R0+URZ+0x100], R2 ;  /* 0x00010002000075a7 */ /* 0x0022a400080011ff */
[----:B--2---:R-:W-:Y:S05]  /*3450*/  @!P0 NANOSLEEP.SYNCS 0x989680 ;  /* 0x009896800000895d */ /* 0x004fea0003900000 */
[----:B------:R-:W2:Y:S02]  /*3460*/  @!P0 SYNCS.PHASECHK.TRANS64 P0, [R0+URZ+0x100], R2 ;  /* 0x00010002000085a7 */ /* 0x000ea400080010ff */
[----:B--2---:R-:W-:Y:S05]  /*3470*/  @P0 EXIT ;  /* 0x000000000000094d */ /* 0x004fea0003800000 */
[----:B------:R-:W-:Y:S05]  /*3480*/  BRA `(.L_x_61) ;  /* 0xfffffffc00ec7947 */ /* 0x000fea000383ffff */
.L_x_54:
[----:B------:R-:W-:Y:S05]  /*3490*/  BRA.U UP4, `(.L_x_62) ;  /* 0x0000000d049c7547 */ /* 0x000fea000b800000 */
[----:B------:R-:W-:Y:S01]  /*34a0*/  UMOV UR4, 0x40 ;  /* 0x0000004000047882 */ /* 0x000fe20000000000 */
[----:B------:R-:W-:Y:S01]  /*34b0*/  NOP ;  /* 0x0000000000007918 */ /* 0x000fe20000000000 */
[----:B------:R-:W-:Y:S01]  /*34c0*/  ULEA UR5, UR45, UR4, 0x18 ;  /* 0x000000042d057291 */ /* 0x000fe2000f8ec0ff */
[----:B------:R-:W-:Y:S02]  /*34d0*/  UMOV UR6, 0x400 ;  /* 0x0000040000067882 */ /* 0x000fe40000000000 */
[----:B------:R-:W-:-:S06]  /*34e0*/  ULEA UR6, UR45, UR6, 0x18 ;  /* 0x000000062d067291 */ /* 0x000fcc000f8ec0ff */
[----:B------:R-:W2:Y:S02]  /*34f0*/  LDS.U8 R0, [UR5+0x1c] ;  /* 0x00001c05ff007984 */ /* 0x000ea40008000000 */
[----:B--2---:R-:W-:-:S13]  /*3500*/  ISETP.NE.AND P0, PT, R0, RZ, PT ;  /* 0x000000ff0000720c */ /* 0x004fda0003f05270 */
[----:B------:R-:W-:Y:S05]  /*3510*/  @P0 BRA `(.L_x_63) ;  /* 0x0000000000580947 */ /* 0x000fea0003800000 */
[----:B------:R-:W-:-:S13]  /*3520*/  ELECT P0, URZ, PT ;  /* 0x0000000000ff782f */ /* 0x000fda0003800000 */
[----:B------:R-:W-:Y:S05]  /*3530*/  @!P0 BRA `(.L_x_64) ;  /* 0x0000000000608947 */ /* 0x000fea0003800000 */
[----:B------:R-:W-:Y:S01]  /*3540*/  UMOV UR4, 0x10 ;  /* 0x0000001000047882 */ /* 0x000fe20000000000 */
[----:B------:R-:W-:Y:S01]  /*3550*/  HFMA2 R0, -RZ, RZ, 0, 5.9604644775390625e-08 ;  /* 0x00000001ff007431 */ /* 0x000fe200000001ff */
[----:B------:R-:W-:-:S03]  /*3560*/  MOV R3, 0xffff ;  /* 0x0000ffff00037802 */ /* 0x000fc60000000f00 */
[----:B------:R-:W-:Y:S04]  /*3570*/  DEPBAR.LE SB2, 0x36 ;  /* 0x0000ad800000791a */ /* 0x000fe80000000000 */
[----:B------:R-:W2:Y:S02]  /*3580*/  UTCATOMSWS.FIND_AND_SET.ALIGN UP0, UR4, UR4 ;  /* 0x00000004000475e3 */ /* 0x000ea40008000800 */
[----:B--2---:R-:W-:Y:S01]  /*3590*/  MOV R4, UR4 ;  /* 0x0000000400047c02 */ /* 0x004fe20008000f00 */
[----:B------:R-:W-:Y:S06]  /*35a0*/  BRA.U UP0, `(.L_x_65) ;  /* 0x0000000100187547 */ /* 0x000fec000b800000 */
.L_x_66:
[----:B------:R-:W-:Y:S05]  /*35b0*/  NANOSLEEP 0x64 ;  /* 0x000000640000795d */ /* 0x000fea0003800000 */
[----:B------:R-:W-:-:S05]  /*35c0*/  UMOV UR4, 0x10 ;  /* 0x0000001000047882 */ /* 0x000fca0000000000 */
[----:B------:R-:W-:Y:S04]  /*35d0*/  DEPBAR.LE SB2, 0x36 ;  /* 0x0000ad800000791a */ /* 0x000fe80000000000 */
[----:B------:R-:W2:Y:S02]  /*35e0*/  UTCATOMSWS.FIND_AND_SET.ALIGN UP0, UR4, UR4 ;  /* 0x00000004000475e3 */ /* 0x000ea40008000800 */
[----:B--2---:R-:W-:Y:S01]  /*35f0*/  MOV R4, UR4 ;  /* 0x0000000400047c02 */ /* 0x004fe20008000f00 */
[----:B------:R-:W-:Y:S05]  /*3600*/  BRA.U !UP0, `(.L_x_66) ;  /* 0xfffffffd08e87547 */ /* 0x000fea000b83ffff */
.L_x_65:
[-C--:B------:R-:W-:Y:S02]  /*3610*/  SHF.L.U32 R3, R3, R4.reuse, RZ ;  /* 0x0000000403037219 */ /* 0x080fe400000006ff */
[----:B------:R-:W-:Y:S01]  /*3620*/  SHF.L.U32 R0, R0, R4, RZ ;  /* 0x0000000400007219 */ /* 0x000fe200000006ff */
[----:B------:R-:W-:Y:S02]  /*3630*/  IMAD.SHL.U32 R4, R4, 0x20, RZ ;  /* 0x0000002004047824 */ /* 0x000fe400078e00ff */
[----:B------:R2:W-:Y:S04]  /*3640*/  ATOMS.OR RZ, [UR5+0x14], R3 ;  /* 0x00001403ffff798c */ /* 0x0005e8000b000005 */
[----:B------:R2:W-:Y:S04]  /*3650*/  ATOMS.OR RZ, [UR5+0x18], R0 ;  /* 0x00001800ffff798c */ /* 0x0005e8000b000005 */
[----:B------:R2:W-:Y:S01]  /*3660*/  STS [UR6+0x1a0], R4 ;  /* 0x0001a004ff007988 */ /* 0x0005e20008000806 */
[----:B------:R-:W-:Y:S05]  /*3670*/  BRA `(.L_x_64) ;  /* 0x0000000000107947 */ /* 0x000fea0003800000 */
.L_x_63:
[----:B------:R-:W-:Y:S02]  /*3680*/  MOV R0, 0xffffffff ;  /* 0xffffffff00007802 */ /* 0x000fe40000000f00 */
[----:B------:R-:W-:-:S03]  /*3690*/  MOV R4, 0x36c0 ;  /* 0x000036c000047802 */ /* 0x000fc60000000f00 */
[----:B------:R2:W-:Y:S04]  /*36a0*/  STS [UR6+0x1a0], R0 ;  /* 0x0001a000ff007988 */ /* 0x0005e80008000806 */
[----:B-12--5:R-:W-:Y:S05]  /*36b0*/  CALL.REL.NOINC `($__internal_1_$__cuda_sm10x_tcgen05_guardrail_trap_phase_invalid_during_alloc) ;  /* 0x0000007000e87944 */ /* 0x026fea0003c00000 */
.L_x_64:
[----:B------:R-:W-:Y:S05]  /*36c0*/  WARPSYNC.ALL ;  /* 0x0000000000007948 */ /* 0x000fea0003800000 */
[----:B------:R-:W3:Y:S01]  /*36d0*/  S2UR UR4, SR_CgaCtaId ;  /* 0x00000000000479c3 */ /* 0x000ee20000008800 */
[----:B------:R-:W-:Y:S01]  /*36e0*/  UMOV UR17, 0x400 ;  /* 0x0000040000117882 */ /* 0x000fe20000000000 */
[----:B------:R-:W-:-:S06]  /*36f0*/  NOP ;  /* 0x0000000000007918 */ /* 0x000fcc0000000000 */
[----:B------:R-:W-:Y:S06]  /*3700*/  BAR.ARV 0x6, 0xa0 ;  /* 0x0182800000007b1d */ /* 0x000fec0000002000 */
[----:B------:R-:W4:Y:S01]  /*3710*/  LDCU UR5, c[0x0][0x38c] ;  /* 0x00007180ff0577ac */ /* 0x000f220008000800 */
[----:B------:R-:W-:Y:S01]  /*3720*/  LOP3.LUT R2, R2, 0xffff, RZ, 0xc0, !PT ;  /* 0x0000ffff02027812 */ /* 0x000fe200078ec0ff */
[----:B------:R-:W-:Y:S01]  /*3730*/  IMAD.MOV.U32 R11, RZ, RZ, 0x1 ;  /* 0x00000001ff0b7424 */ /* 0x000fe200078e00ff */
[----:B------:R-:W-:Y:S01]  /*3740*/  CS2R R8, SRZ ;  /* 0x0000000000087805 */ /* 0x000fe2000001ff00 */
[----:B------:R-:W1:Y:S01]  /*3750*/  LDCU UR8, c[0x0][0x38c] ;  /* 0x00007180ff0877ac */ /* 0x000e620008000800 */
[----:B------:R-:W-:Y:S01]  /*3760*/  R2UR UR19, R2 ;  /* 0x00000000021372ca */ /* 0x000fe200000e0000 */
[----:B------:R-:W-:Y:S01]  /*3770*/  IMAD.MOV.U32 R10, RZ, RZ, RZ ;  /* 0x000000ffff0a7224 */ /* 0x000fe200078e00ff */
[----:B------:R-:W-:Y:S01]  /*3780*/  UMOV UR22, URZ ;  /* 0x000000ff00167c82 */ /* 0x000fe20008000000 */
[----:B------:R-:W-:Y:S01]  /*3790*/  UMOV UR14, URZ ;  /* 0x000000ff000e7c82 */ /* 0x000fe20008000000 */
[----:B---3--:R-:W-:Y:S01]  /*37a0*/  ULEA UR17, UR4, UR17, 0x18 ;  /* 0x0000001104117291 */ /* 0x008fe2000f8ec0ff */
[----:B------:R-:W-:Y:S01]  /*37b0*/  UMOV UR26, 0x0 ;  /* 0x00000000001a7882 */ /* 0x000fe20000000000 */
[----:B------:R-:W-:-:S02]  /*37c0*/  UMOV UR27, 0x44004a0 ;  /* 0x044004a0001b7882 */ /* 0x000fc40000000000 */
[----:B------:R-:W-:Y:S02]  /*37d0*/  UIADD3 UR6, UPT, UPT, UR17, 0x6400, URZ ;  /* 0x0000640011067890 */ /* 0x000fe4000fffe0ff */
[----:B------:R-:W-:Y:S02]  /*37e0*/  UIADD3 UR7, UPT, UPT, UR17, 0x10400, URZ ;  /* 0x0001040011077890 */ /* 0x000fe4000fffe0ff */
[----:B----4-:R-:W-:Y:S01]  /*37f0*/  UIADD3 UR5, UPT, UPT, UR5, 0x3f, URZ ;  /* 0x0000003f05057890 */ /* 0x010fe2000fffe0ff */
[----:B--2---:R-:W2:Y:S01]  /*3800*/  LDS R0, [UR17+0x1a0] ;  /* 0x0001a011ff007984 */ /* 0x004ea20008000800 */
[----:B------:R-:W-:Y:S02]  /*3810*/  USHF.R.U32.HI UR6, URZ, 0x4, UR6 ;  /* 0x00000004ff067899 */ /* 0x000fe40008011606 */
[----:B------:R-:W-:Y:S02]  /*3820*/  USHF.R.S32.HI UR4, URZ, 0x1f, UR5 ;  /* 0x0000001fff047899 */ /* 0x000fe40008011405 */
[----:B------:R-:W-:-:S02]  /*3830*/  ULOP3.LUT UR6, UR6, 0x3fff, URZ, 0xc0, !UPT ;  /* 0x00003fff06067892 */ /* 0x000fc4000f8ec0ff */
[----:B------:R-:W-:Y:S02]  /*3840*/  ULEA.HI UR4, UR4, UR5, URZ, 0x6 ;  /* 0x0000000504047291 */ /* 0x000fe4000f8f30ff */
[----:B------:R-:W-:Y:S02]  /*3850*/  USHF.R.U32.HI UR5, URZ, 0x4, UR7 ;  /* 0x00000004ff057899 */ /* 0x000fe40008011607 */
[----:B------:R-:W-:Y:S02]  /*3860*/  USHF.R.S32.HI UR28, URZ, 0x6, UR4 ;  /* 0x00000006ff1c7899 */ /* 0x000fe40008011404 */
[----:B------:R-:W-:Y:S02]  /*3870*/  ULOP3.LUT UR5, UR5, 0x3fff, URZ, 0xc0, !UPT ;  /* 0x00003fff05057892 */ /* 0x000fe4000f8ec0ff */
[----:B------:R-:W-:Y:S02]  /*3880*/  UISETP.LT.AND UP0, UPT, UR28, 0x1, UPT ;  /* 0x000000011c00788c */ /* 0x000fe4000bf01270 */
[----:B------:R-:W-:-:S02]  /*3890*/  ULOP3.LUT UR20, UR6, 0x10000, URZ, 0xfc, !UPT ;  /* 0x0001000006147892 */ /* 0x000fc4000f8efcff */
[----:B------:R-:W-:Y:S02]  /*38a0*/  USEL UR29, UR28, 0x1, !UP0 ;  /* 0x000000011c1d7887 */ /* 0x000fe4000c000000 */
[----:B------:R-:W-:Y:S02]  /*38b0*/  ULOP3.LUT UR21, UR5, 0x10000, URZ, 0xfc, !UPT ;  /* 0x0001000005157892 */ /* 0x000fe4000f8efcff */
[----:B------:R-:W-:Y:S02]  /*38c0*/  UIADD3 UR29, UPT, UPT, -UR29, URZ, URZ ;  /* 0x000000ff1d1d7290 */ /* 0x000fe4000fffe1ff */
[----:B-1----:R-:W-:Y:S01]  /*38d0*/  UISETP.GE.AND UP4, UPT, UR8, 0x1, UPT ;  /* 0x000000010800788c */ /* 0x002fe2000bf86270 */
[----:B------:R-:W-:Y:S01]  /*38e0*/  UMOV UR24, 0x0 ;  /* 0x0000000000187882 */ /* 0x000fe20000000000 */
[----:B------:R-:W-:Y:S01]  /*38f0*/  UMOV UR25, 0x44004a0 ;  /* 0x044004a000197882 */ /* 0x000fe20000000000 */
[----:B--2---:R-:W-:-:S15]  /*3900*/  R2UR UR30, R0 ;  /* 0x00000000001e72ca */ /* 0x004fde00000e0000 */
.L_x_73:
[----:B------:R-:W-:Y:S02]  /*3910*/  LEA R0, R10, UR17, 0x3 ;  /* 0x000000110a007c11 */ /* 0x000fe4000f8e18ff */
[----:B------:R-:W-:Y:S02]  /*3920*/  SHF.L.U32 R2, R9, 0x1f, RZ ;  /* 0x0000001f09027819 */ /* 0x000fe400000006ff */
[----:B------:R-:W-:Y:S01]  /*3930*/  PLOP3.LUT P0, PT, PT, PT, UP4, 0x80, 0x8 ;  /* 0x000000000008781c */ /* 0x000fe20003f0f048 */
[----:B------:R-:W-:Y:S01]  /*3940*/  VIADD R3, R0, 0x100 ;  /* 0x0000010000037836 */ /* 0x000fe20000000000 */
[----:B-1----:R-:W1:Y:S02]  /*3950*/  SYNCS.PHASECHK.TRANS64.TRYWAIT P1, [R0+URZ+0xf0], R2 ;  /* 0x0000f002000075a7 */ /* 0x002e6400080211ff */
[----:B-1-3--:R-:W-:Y:S09]  /*3960*/  @!P1 BRA `(.L_x_67) ;  /* 0x0000006800409947 */ /* 0x00aff20003800000 */
.L_x_166:
[----:B------:R-:W-:Y:S01]  /*3970*/  LEA R4, R10, UR17, 0x4 ;  /* 0x000000110a047c11 */ /* 0x000fe2000f8e20ff */
[----:B------:R-:W-:Y:S01]  /*3980*/  @UP4 ULEA UR4, UR14, UR17, 0x3 ;  /* 0x000000110e044291 */ /* 0x000fe2000f8e18ff */
[----:B------:R-:W-:Y:S01]  /*3990*/  PLOP3.LUT P2, PT, PT, PT, PT, 0x80, 0x8 ;  /* 0x000000000008781c */ /* 0x000fe20003f4f070 */
[----:B------:R-:W-:Y:S01]  /*39a0*/  ULEA UR23, UR22, UR17, 0x3 ;  /* 0x0000001116177291 */ /* 0x000fe2000f8e18ff */
[----:B------:R-:W-:Y:S02]  /*39b0*/  PRMT R3, RZ, 0x654, R3 ;  /* 0x00000654ff037816 */ /* 0x000fe40000000003 */
[----:B------:R-:W2:Y:S01]  /*39c0*/  LDS.128 R4, [R4+0x180] ;  /* 0x0001800004047984 */ /* 0x000ea20000000c00 */
[----:B-1----:R-:W-:Y:S02]  /*39d0*/  @P0 SHF.L.U32 R2, R8, 0x1f, RZ ;  /* 0x0000001f08020819 */ /* 0x002fe400000006ff */
[----:B------:R-:W-:Y:S01]  /*39e0*/  SHF.L.U32 R0, R11, 0x1f, RZ ;  /* 0x0000001f0b007819 */ /* 0x000fe200000006ff */
[----:B------:R-:W-:Y:S01]  /*39f0*/  @!PT LDS RZ, [RZ] ;  /* 0x00000000fffff984 */ /* 0x000fe20000000800 */
[----:B------:R-:W-:Y:S01]  /*3a00*/  @!PT LDS RZ, [RZ] ;  /* 0x00000000fffff984 */ /* 0x000fe20000000800 */
[----:B------:R-:W-:Y:S01]  /*3a10*/  @!PT LDS RZ, [RZ] ;  /* 0x00000000fffff984 */ /* 0x000fe20000000800 */
[----:B------:R-:W-:Y:S01]  /*3a20*/  @!PT LDS RZ, [RZ] ;  /* 0x00000000fffff984 */ /* 0x000fe20000000800 */
[----:B------:R1:W-:Y:S06]  /*3a30*/  MEMBAR.ALL.CTA ;  /* 0x0000000000007992 */ /* 0x0003ec0000008000 */
[----:B-1----:R-:W1:Y:S02]  /*3a40*/  FENCE.VIEW.ASYNC.S ;  /* 0x00000000000073c6 */ /* 0x002e640000000000 */
[----:B-1----:R1:W-:Y:S01]  /*3a50*/  SYNCS.ARRIVE.TRANS64.RED.A1T0 RZ, [R3+URZ], RZ ;  /* 0x000000ff03ff79a7 */ /* 0x0023e200081004ff */
[----:B------:R1:W3:Y:S01]  /*3a60*/  @P0 SYNCS.PHASECHK.TRANS64.TRYWAIT P2, [UR4], R2 ;  /* 0x00000002ff0005a7 */ /* 0x0002e20008041104 */
[----:B------:R-:W-:Y:S01]  /*3a70*/  ULEA.HI UR4, UR22, UR22, URZ, 0x1 ;  /* 0x0000001616047291 */ /* 0x000fe2000f8f08ff */
[----:B--2---:R-:W-:-:S03]  /*3a80*/  LOP3.LUT P1, RZ, R6, 0x1, RZ, 0xc0, !PT ;  /* 0x0000000106ff7812 */ /* 0x004fc6000782c0ff */
[----:B------:R-:W-:Y:S02]  /*3a90*/  USHF.L.U32 UR18, UR4, 0x7, URZ ;  /* 0x0000000704127899 */ /* 0x000fe400080006ff */
[----:B------:R-:W-:Y:S02]  /*3aa0*/  ULOP3.LUT UR4, UR4, 0xffe, URZ, 0xc0, !UPT ;  /* 0x00000ffe04047892 */ /* 0x000fe4000f8ec0ff */
[----:B------:R-:W-:Y:S02]  /*3ab0*/  ULOP3.LUT UR18, UR18, 0xffffff00, URZ, 0xc0, !UPT ;  /* 0xffffff0012127892 */ /* 0x000fe4000f8ec0ff */
[----:B------:R-:W-:Y:S02]  /*3ac0*/  UIADD3 UR4, UPT, UPT, -UR4, UR22, URZ ;  /* 0x0000001604047290 */ /* 0x000fe4000fffe1ff */
[----:B------:R-:W-:Y:S01]  /*3ad0*/  UIADD3 UR18, UPT, UPT, UR30, UR18, URZ ;  /* 0x000000121e127290 */ /* 0x000fe2000fffe0ff */
[----:B------:R-:W2:Y:S03]  /*3ae0*/  SYNCS.PHASECHK.TRANS64.TRYWAIT P0, [UR23+0x130], R0 ;  /* 0x00013000ff0075a7 */ /* 0x000ea60008001117 */
[----:B------:R-:W-:Y:S01]  /*3af0*/  ULEA UR18, UR4, UR18, 0x14 ;  /* 0x0000001204127291 */ /* 0x000fe2000f8ea0ff */
[----:B-123--:R-:W-:Y:S11]  /*3b00*/  @!P0 BRA `(.L_x_68) ;  /* 0x0000006400ec8947 */ /* 0x00eff60003800000 */
.L_x_168:
[----:B------:R-:W-:Y:S01]  /*3b10*/  IADD3 R10, PT, PT, R10, 0x1, RZ ;  /* 0x000000010a0a7810 */ /* 0x000fe20007ffe0ff */
[----:B------:R-:W-:Y:S06]  /*3b20*/  BRA.U !UP4, `(.L_x_69) ;  /* 0x000000010c987547 */ /* 0x000fec000b800000 */
[----:B------:R-:W-:Y:S01]  /*3b30*/  UPLOP3.LUT UP2, UPT, UPT, UPT, UPT, 0x40, 0x4 ;  /* 0x000000000004789c */ /* 0x000fe20003f4e870 */
[----:B------:R-:W-:Y:S01]  /*3b40*/  UMOV UR16, UR29 ;  /* 0x0000001d00107c82 */ /* 0x000fe20008000000 */
[----:B------:R-:W-:Y:S01]  /*3b50*/  UMOV UR15, UR28 ;  /* 0x0000001c000f7c82 */ /* 0x000fe20008000000 */
[----:B------:R-:W-:-:S08]  /*3b60*/  UMOV UR6, UR14 ;  /* 0x0000000e00067c82 */ /* 0x000fd00008000000 */
.L_x_72:
[----:B------:R-:W-:Y:S02]  /*3b70*/  UIADD3 UR16, UPT, UPT, UR16, 0x1, URZ ;  /* 0x0000000110107890 */ /* 0x000fe4000fffe0ff */
[----:B--2---:R-:W-:Y:S02]  /*3b80*/  ULEA UR5, UR6, UR17, 0x3 ;  /* 0x0000001106057291 */ /* 0x004fe4000f8e18ff */
[----:B------:R-:W-:Y:S01]  /*3b90*/  UISETP.NE.AND UP3, UPT, UR16, URZ, UPT ;  /* 0x000000ff1000728c */ /* 0x000fe2000bf65270 */
[----:B---3--:R-:W-:Y:S10]  /*3ba0*/  @P2 BRA `(.L_x_70) ;  /* 0x00000000000c2947 */ /* 0x008ff40003800000 */
[----:B-1----:R-:W-:Y:S04]  /*3bb0*/  SHF.L.U32 R2, R8, 0x1f, RZ ;  /* 0x0000001f08027819 */ /* 0x002fe800000006ff */
[----:B------:R-:W1:Y:S02]  /*3bc0*/  SYNCS.PHASECHK.TRANS64.TRYWAIT P0, [UR5], R2 ;  /* 0x00000002ff0075a7 */ /* 0x000e640008001105 */
[----:B-1----:R-:W-:Y:S05]  /*3bd0*/  @!P0 BRA `(.L_x_71) ;  /* 0x0000006400d08947 */ /* 0x002fea0003800000 */
.L_x_70:
[----:B------:R-:W-:Y:S01]  /*3be0*/  UISETP.NE.AND UP0, UPT, UR15, 0x1, UPT ;  /* 0x000000010f00788c */ /* 0x000fe2000bf05270 */
[----:B------:R-:W-:Y:S01]  /*3bf0*/  PLOP3.LUT P2, PT, PT, PT, PT, 0x80, 0x8 ;  /* 0x000000000008781c */ /* 0x000fe20003f4f070 */
[----:B------:R-:W-:Y:S02]  /*3c00*/  UIADD3 UR4, UPT, UPT, UR6, 0x1, URZ ;  /* 0x0000000106047890 */ /* 0x000fe4000fffe0ff */
[----:B------:R-:W-:Y:S02]  /*3c10*/  ULEA UR12, UR6, UR21, 0xa ;  /* 0x00000015060c7291 */ /* 0x000fe4000f8e50ff */
[----:B------:R-:W-:Y:S01]  /*3c20*/  UISETP.NE.AND UP1, UPT, UR4, 0xa, UPT ;  /* 0x0000000a0400788c */ /* 0x000fe2000bf25270 */
[----:B------:R-:W-:Y:S01]  /*3c30*/  PLOP3.LUT P0, PT, PT, PT, UP0, 0x80, 0x8 ;  /* 0x000000000008781c */ /* 0x000fe20003f0f008 */
[----:B------:R-:W-:Y:S02]  /*3c40*/  UIADD3 UR10, UPT, UPT, UR12, 0x2, URZ ;  /* 0x000000020c0a7890 */ /* 0x000fe4000fffe0ff */
[----:B------:R-:W-:Y:S02]  /*3c50*/  USEL UR7, URZ, 0x1, UP1 ;  /* 0x00000001ff077887 */ /* 0x000fe40008800000 */
[----:B------:R-:W-:Y:S02]  /*3c60*/  USEL UR14, UR4, URZ, UP1 ;  /* 0x000000ff040e7287 */ /* 0x000fe40008800000 */
[----:B------:R-:W-:Y:S02]  /*3c70*/  UIADD3 UR15, UPT, UPT, UR15, -0x1, URZ ;  /* 0xffffffff0f0f7890 */ /* 0x000fe4000fffe0ff */
[----:B------:R-:W-:Y:S01]  /*3c80*/  @UP0 ULEA UR4, UR14, UR17, 0x3 ;  /* 0x000000110e040291 */ /* 0x000fe2000f8e18ff */
[----:B------:R-:W-:Y:S01]  /*3c90*/  LOP3.LUT R8, R8, UR7, RZ, 0x3c, !PT ;  /* 0x0000000708087c12 */ /* 0x000fe2000f8e3cff */
[----:B------:R-:W-:Y:S01]  /*3ca0*/  UIADD3 UR7, UPT, UPT, UR5, 0x50, URZ ;  /* 0x0000005005077890 */ /* 0x000fe2000fffe0ff */
[----:B------:R-:W-:Y:S02]  /*3cb0*/  UMOV UR13, 0x80004020 ;  /* 0x80004020000d7882 */ /* 0x000fe40000000000 */
[----:B-1----:R-:W-:Y:S01]  /*3cc0*/  @P0 SHF.L.U32 R0, R8, 0x1f, RZ ;  /* 0x0000001f08000819 */ /* 0x002fe200000006ff */
[----:B------:R-:W-:Y:S01]  /*3cd0*/  UMOV UR5, 0x80004020 ;  /* 0x8000402000057882 */ /* 0x000fe20000000000 */
[----:B------:R-:W-:Y:S01]  /*3ce0*/  UMOV UR11, 0x80004020 ;  /* 0x80004020000b7882 */ /* 0x000fe20000000000 */
[----:B------:R-:W-:Y:S01]  /*3cf0*/  UMOV UR9, 0x80004020 ;  /* 0x8000402000097882 */ /* 0x000fe20000000000 */
[----:B------:R2:W3:Y:S01]  /*3d00*/  @P0 SYNCS.PHASECHK.TRANS64.TRYWAIT P2, [UR4], R0 ;  /* 0x00000000ff0005a7 */ /* 0x0004e20008041104 */
[----:B------:R-:W-:Y:S03]  /*3d10*/  ULEA UR4, UR6, UR20, 0x8 ;  /* 0x0000001406047291 */ /* 0x000fe6000f8e40ff */
[----:B------:R-:W-:Y:S01]  /*3d20*/  UMOV UR6, UR14 ;  /* 0x0000000e00067c82 */ /* 0x000fe20008000000 */
[----:B------:R-:W-:Y:S05]  /*3d30*/  UIADD3 UR8, UPT, UPT, UR4, 0x2, URZ ;  /* 0x0000000204087890 */ /* 0x000fea000fffe0ff */
[----:B------:R2:W-:Y:S01]  /*3d40*/  UTCIMMA gdesc[UR4], gdesc[UR12], tmem[UR18], tmem[UR26], idesc[UR27], UP2 ;  /* 0x00ff1a0c040075ea */ /* 0x0005e20009000112 */
[----:B------:R-:W-:Y:S03]  /*3d50*/  UPLOP3.LUT UP2, UPT, UPT, UPT, UPT, 0x80, 0x8 ;  /* 0x000000000008789c */ /* 0x000fe60003f4f070 */
[----:B------:R2:W-:Y:S01]  /*3d60*/  UTCIMMA gdesc[UR8], gdesc[UR10], tmem[UR18], tmem[UR24], idesc[UR25], UPT ;  /* 0x00ff180a080075ea */ /* 0x0005e2000b800112 */
[----:B------:R2:W-:Y:S01]  /*3d70*/  UTCBAR.MULTICAST [UR7], URZ, UR19 ;  /* 0x000000ff070073e9 */ /* 0x0005e20008000813 */
[----:B------:R-:W-:Y:S06]  /*3d80*/  BRA.U UP3, `(.L_x_72) ;  /* 0xfffffffd03787547 */ /* 0x000fec000b83ffff */
.L_x_69:
[----:B--2---:R-:W-:Y:S01]  /*3d90*/  UIADD3 UR4, UPT, UPT, UR22, 0x1, URZ ;  /* 0x0000000116047890 */ /* 0x004fe2000fffe0ff */
[C---:B------:R-:W-:Y:S01]  /*3da0*/  ISETP.NE.AND P0, PT, R10.reuse, 0x2, PT ;  /* 0x000000020a00780c */ /* 0x040fe20003f05270 */
[----:B------:R-:W-:Y:S02]  /*3db0*/  UIADD3 UR5, UPT, UPT, UR23, 0x110, URZ ;  /* 0x0000011017057890 */ /* 0x000fe4000fffe0ff */
[----:B------:R-:W-:Y:S01]  /*3dc0*/  UISETP.NE.AND UP0, UPT, UR4, 0x4, UPT ;  /* 0x000000040400788c */ /* 0x000fe2000bf05270 */
[----:B-1----:R-:W-:Y:S02]  /*3dd0*/  SEL R0, RZ, 0x1, P0 ;  /* 0x00000001ff007807 */ /* 0x002fe40000000000 */
[----:B------:R-:W-:Y:S01]  /*3de0*/  SEL R10, R10, RZ, P0 ;  /* 0x000000ff0a0a7207 */ /* 0x000fe20000000000 */
[----:B------:R-:W-:Y:S01]  /*3df0*/  USEL UR6, URZ, 0x1, UP0 ;  /* 0x00000001ff067887 */ /* 0x000fe20008000000 */
[----:B------:R-:W-:Y:S01]  /*3e00*/  LOP3.LUT R9, R9, R0, RZ, 0x3c, !PT ;  /* 0x0000000009097212 */ /* 0x000fe200078e3cff */
[----:B------:R-:W-:Y:S01]  /*3e10*/  USEL UR22, UR4, URZ, UP0 ;  /* 0x000000ff04167287 */ /* 0x000fe20008000000 */
[----:B------:R1:W-:Y:S03]  /*3e20*/  UTCBAR [UR5], URZ ;  /* 0x000000ff050073e9 */ /* 0x0003e600080000ff */
[----:B------:R-:W-:Y:S01]  /*3e30*/  LOP3.LUT R11, R11, UR6, RZ, 0x3c, !PT ;  /* 0x000000060b0b7c12 */ /* 0x000fe2000f8e3cff */
[----:B------:R-:W-:Y:S07]  /*3e40*/  @P1 BRA `(.L_x_73) ;  /* 0xfffffff800b01947 */ /* 0x000fee000383ffff */
[----:B------:R-:W2:Y:S01]  /*3e50*/  S2UR UR8, SR_CgaCtaId ;  /* 0x00000000000879c3 */ /* 0x000ea20000008800 */
[----:B------:R-:W-:Y:S01]  /*3e60*/  ELECT P0, URZ, PT ;  /* 0x0000000000ff782f */ /* 0x000fe20003800000 */
[----:B------:R-:W-:Y:S01]  /*3e70*/  IMAD.MOV.U32 R0, RZ, RZ, 0x1 ;  /* 0x00000001ff007424 */ /* 0x000fe200078e00ff */
[----:B------:R-:W-:Y:S01]  /*3e80*/  UIADD3 UR17, UPT, UPT, UR17, 0x130, URZ ;  /* 0x0000013011117890 */ /* 0x000fe2000fffe0ff */
[----:B------:R-:W-:Y:S01]  /*3e90*/  SHF.L.U32 R2, R11, 0x1f, RZ ;  /* 0x0000001f0b027819 */ /* 0x000fe200000006ff */
[----:B------:R-:W-:-:S03]  /*3ea0*/  UMOV UR4, 0x40 ;  /* 0x0000004000047882 */ /* 0x000fc60000000000 */
[----:B------:R-:W-:Y:S01]  /*3eb0*/  UVIRTCOUNT.DEALLOC.SMPOOL 0x80 ;  /* 0x000000800000784c */ /* 0x000fe20000000000 */
[----:B--2---:R-:W-:Y:S02]  /*3ec0*/  ULEA UR8, UR8, UR4, 0x18 ;  /* 0x0000000408087291 */ /* 0x004fe4000f8ec0ff */
[----:B------:R-:W-:-:S07]  /*3ed0*/  ULEA UR4, UR22, UR17, 0x3 ;  /* 0x0000001116047291 */ /* 0x000fce000f8e18ff */
[----:B------:R2:W-:Y:S02]  /*3ee0*/  @P0 STS.U8 [UR8+0x1c], R0 ;  /* 0x00001c00ff000988 */ /* 0x0005e40008000008 */
[----:B------:R-:W4:Y:S02]  /*3ef0*/  SYNCS.PHASECHK.TRANS64.TRYWAIT P0, [UR4], R2 ;  /* 0x00000002ff0075a7 */ /* 0x000f240008001104 */
[----:B--2-4-:R-:W-:Y:S05]  /*3f00*/  @!P0 BRA `(.L_x_74) ;  /* 0x00000064001c8947 */ /* 0x014fea0003800000 */
.L_x_171:
[----:B------:R-:W-:-:S04]  /*3f10*/  UIADD3 UR4, UPT, UPT, UR22, 0x1, URZ ;  /* 0x0000000116047890 */ /* 0x000fc8000fffe0ff */
[----:B------:R-:W-:-:S04]  /*3f20*/  UISETP.NE.AND UP0, UPT, UR4, 0x4, UPT ;  /* 0x000000040400788c */ /* 0x000fc8000bf05270 */
[----:B------:R-:W-:Y:S02]  /*3f30*/  USEL UR6, URZ, 0x1, UP0 ;  /* 0x00000001ff067887 */ /* 0x000fe40008000000 */
[----:B------:R-:W-:-:S04]  /*3f40*/  USEL UR4, UR4, URZ, UP0 ;  /* 0x000000ff04047287 */ /* 0x000fc80008000000 */
[----:B-1----:R-:W-:Y:S01]  /*3f50*/  ULEA UR5, UR4, UR17, 0x3 ;  /* 0x0000001104057291 */ /* 0x002fe2000f8e18ff */
[----:B--2---:R-:W-:-:S04]  /*3f60*/  LOP3.LUT R2, R11, UR6, RZ, 0x3c, !PT ;  /* 0x000000060b027c12 */ /* 0x004fc8000f8e3cff */
[----:B------:R-:W-:-:S04]  /*3f70*/  SHF.L.U32 R3, R2, 0x1f, RZ ;  /* 0x0000001f02037819 */ /* 0x000fc800000006ff */
[----:B------:R-:W1:Y:S02]  /*3f80*/  SYNCS.PHASECHK.TRANS64.TRYWAIT P0, [UR5], R3 ;  /* 0x00000003ff0075a7 */ /* 0x000e640008001105 */
[----:B-1----:R-:W-:Y:S05]  /*3f90*/  @!P0 BRA `(.L_x_75) ;  /* 0x0000006400108947 */ /* 0x002fea0003800000 */
.L_x_173:
        /* <DEDUP_REMOVED lines=9> */
.L_x_175:
[----:B------:R-:W-:-:S04]  /*4030*/  UIADD3 UR4, UPT, UPT, UR4, 0x1, URZ ;  /* 0x0000000104047890 */ /* 0x000fc8000fffe0ff */
[----:B------:R-:W-:-:S04]  /*4040*/  UISETP.NE.AND UP0, UPT, UR4, 0x4, UPT ;  /* 0x000000040400788c */ /* 0x000fc8000bf05270 */
[----:B------:R-:W-:Y:S02]  /*4050*/  USEL UR5, URZ, 0x1, UP0 ;  /* 0x00000001ff057887 */ /* 0x000fe40008000000 */
[----:B------:R-:W-:-:S04]  /*4060*/  USEL UR4, UR4, URZ, UP0 ;  /* 0x000000ff04047287 */ /* 0x000fc80008000000 */
[----:B------:R-:W-:Y:S01]  /*4070*/  ULEA UR4, UR4, UR17, 0x3 ;  /* 0x0000001104047291 */ /* 0x000fe2000f8e18ff */
[----:B------:R-:W-:-:S04]  /*4080*/  LOP3.LUT R2, R2, UR5, RZ, 0x3c, !PT ;  /* 0x0000000502027c12 */ /* 0x000fc8000f8e3cff */
[----:B------:R-:W-:-:S04]  /*4090*/  SHF.L.U32 R2, R2, 0x1f, RZ ;  /* 0x0000001f02027819 */ /* 0x000fc800000006ff */
[----:B------:R-:W2:Y:S02]  /*40a0*/  SYNCS.PHASECHK.TRANS64.TRYWAIT P0, [UR4], R2 ;  /* 0x00000002ff0075a7 */ /* 0x000ea40008001104 */
[----:B--2---:R-:W-:Y:S05]  /*40b0*/  @!P0 BRA `(.L_x_77) ;  /* 0x0000006000f88947 */ /* 0x004fea0003800000 */
.L_x_177:
[----:B------:R-:W-:Y:S01]  /*40c0*/  NOP ;  /* 0x0000000000007918 */ /* 0x000fe20000000000 */
[----:B-1----:R-:W1:Y:S01]  /*40d0*/  LDS R0, [UR8+0x14] ;  /* 0x00001408ff007984 */ /* 0x002e620008000800 */
[----:B------:R-:W-:Y:S01]  /*40e0*/  ULOP3.LUT UR4, UR30, 0xffff, URZ, 0xc0, !UPT ;  /* 0x0000ffff1e047892 */ /* 0x000fe2000f8ec0ff */
[----:B------:R-:W-:Y:S01]  /*40f0*/  UMOV UR5, 0xffff ;  /* 0x0000ffff00057882 */ /* 0x000fe20000000000 */
[----:B------:R-:W-:Y:S02]  /*4100*/  UMOV UR6, 0x1 ;  /* 0x0000000100067882 */ /* 0x000fe40000000000 */
[----:B------:R-:W-:-:S04]  /*4110*/  USHF.R.U32.HI UR4, URZ, 0x5, UR4 ;  /* 0x00000005ff047899 */ /* 0x000fc80008011604 */
[----:B------:R-:W-:Y:S02]  /*4120*/  USHF.L.U32 UR5, UR5, UR4, URZ ;  /* 0x0000000405057299 */ /* 0x000fe400080006ff */
[----:B------:R-:W-:-:S04]  /*4130*/  USHF.L.U32 UR4, UR6, UR4, URZ ;  /* 0x0000000406047299 */ /* 0x000fc800080006ff */
[----:B-1----:R-:W-:-:S04]  /*4140*/  LOP3.LUT R0, R0, UR5, RZ, 0xc0, !PT ;  /* 0x0000000500007c12 */ /* 0x002fc8000f8ec0ff */
[----:B------:R-:W-:-:S13]  /*4150*/  ISETP.NE.AND P0, PT, R0, UR5, PT ;  /* 0x0000000500007c0c */ /* 0x000fda000bf05270 */
[----:B------:R-:W-:Y:S05]  /*4160*/  @P0 BRA `(.L_x_78) ;  /* 0x0000000000580947 */ /* 0x000fea0003800000 */
[----:B------:R-:W1:Y:S02]  /*4170*/  LDS R0, [UR8+0x18] ;  /* 0x00001808ff007984 */ /* 0x000e640008000800 */
[----:B-1----:R-:W-:-:S04]  /*4180*/  LOP3.LUT R0, R0, UR4, RZ, 0xc0, !PT ;  /* 0x0000000400007c12 */ /* 0x002fc8000f8ec0ff */
[----:B------:R-:W-:-:S13]  /*4190*/  ISETP.NE.AND P0, PT, R0, UR4, PT ;  /* 0x0000000400007c0c */ /* 0x000fda000bf05270 */
[----:B------:R-:W-:Y:S05]  /*41a0*/  @P0 BRA `(.L_x_79) ;  /* 0x00000000003c0947 */ /* 0x000fea0003800000 */
[----:B------:R-:W1:Y:S01]  /*41b0*/  S2R R2, SR_LANEID ;  /* 0x0000000000027919 */ /* 0x000e620000000000 */
[----:B------:R-:W-:-:S06]  /*41c0*/  ULOP3.LUT UR5, URZ, UR5, URZ, 0x33, !UPT ;  /* 0x00000005ff057292 */ /* 0x000fcc000f8e33ff */
[----:B------:R-:W-:-:S04]  /*41d0*/  IMAD.U32 R0, RZ, RZ, UR5 ;  /* 0x00000005ff007e24 */ /* 0x000fc8000f8e00ff */
[----:B------:R2:W4:Y:S02]  /*41e0*/  REDUX UR7, R0 ;  /* 0x00000000000773c4 */ /* 0x0005240000000000 */
[----:B------:R1:W-:Y:S01]  /*41f0*/  UTCATOMSWS.AND URZ, UR5 ;  /* 0x0000000500ff79e3 */ /* 0x0003e20008000000 */
[----:B--2---:R-:W-:Y:S01]  /*4200*/  LOP3.LUT R0, RZ, UR4, RZ, 0x33, !PT ;  /* 0x00000004ff007c12 */ /* 0x004fe2000f8e33ff */
[----:B------:R-:W-:Y:S02]  /*4210*/  VOTEU.ANY UR4, UPT, PT ;  /* 0x0000000000047886 */ /* 0x000fe400038e0100 */
[----:B------:R-:W-:Y:S02]  /*4220*/  UFLO.U32 UR4, UR4 ;  /* 0x00000004000472bd */ /* 0x000fe400080e0000 */
[----:B------:R-:W2:Y:S04]  /*4230*/  REDUX UR6, R0 ;  /* 0x00000000000673c4 */ /* 0x000ea80000000000 */
[----:B-1----:R-:W-:-:S02]  /*4240*/  ISETP.EQ.U32.AND P0, PT, R2, UR4, PT ;  /* 0x0000000402007c0c */ /* 0x002fc4000bf02070 */
[----:B----4-:R-:W-:-:S11]  /*4250*/  MOV R2, UR7 ;  /* 0x0000000700027c02 */ /* 0x010fd60008000f00 */
[----:B------:R1:W-:Y:S01]  /*4260*/  @P0 ATOMS.AND RZ, [UR8+0x14], R2 ;  /* 0x00001402ffff098c */ /* 0x0003e2000a800008 */
[----:B--2---:R-:W-:-:S05]  /*4270*/  IMAD.U32 R0, RZ, RZ, UR6 ;  /* 0x00000006ff007e24 */ /* 0x004fca000f8e00ff */
[----:B------:R1:W-:Y:S01]  /*4280*/  @P0 ATOMS.AND RZ, [UR8+0x18], R0 ;  /* 0x00001800ffff098c */ /* 0x0003e2000a800008 */
[----:B------:R-:W-:Y:S05]  /*4290*/  BRA `(.L_x_80) ;  /* 0x0000000000147947 */ /* 0x000fea0003800000 */
.L_x_79:
[----:B------:R-:W-:Y:S02]  /*42a0*/  MOV R2, 0x42c0 ;  /* 0x000042c000027802 */ /* 0x000fe40000000f00 */
[----:B---3-5:R-:W-:Y:S05]  /*42b0*/  CALL.REL.NOINC `($__internal_0_$__cuda_sm10x_tcgen05_guardrail_trap_col_being_dealloced_not_returned_by_alloc) ;  /* 0x0000006400dc7944 */ /* 0x028fea0003c00000 */
[----:B------:R-:W-:Y:S05]  /*42c0*/  BRA `(.L_x_80) ;  /* 0x0000000000087947 */ /* 0x000fea0003800000 */
.L_x_78:
[----:B------:R-:W-:Y:S02]  /*42d0*/  MOV R2, 0x42f0 ;  /* 0x000042f000027802 */ /* 0x000fe40000000f00 */
[----:B---3-5:R-:W-:Y:S05]  /*42e0*/  CALL.REL.NOINC `($__internal_2_$__cuda_sm10x_tcgen05_guardrail_trap_unallocated_columns_being_dealloced) ;  /* 0x0000006400e87944 */ /* 0x028fea0003c00000 */
.L_x_80:
[----:B------:R-:W-:Y:S01]  /*42f0*/  NOP ;  /* 0x0000000000007918 */ /* 0x000fe20000000000 */
[----:B------:R-:W-:Y:S05]  /*4300*/  EXIT ;  /* 0x000000000000794d */ /* 0x000fea0003800000 */
.L_x_62:
[----:B------:R-:W-:-:S09]  /*4310*/  UISETP.NE.OR UP0, UPT, UR17, 0x3, !UP3 ;  /* 0x000000031100788c */ /* 0x000fd2000df05670 */
[----:B------:R-:W-:Y:S05]  /*4320*/  BRA.U UP0, `(.L_x_81) ;  /* 0x0000001100587547 */ /* 0x000fea000b800000 */
[----:B------:R-:W2:Y:S01]  /*4330*/  LDCU UR31, c[0x0][0x370] ;  /* 0x00006e00ff1f77ac */ /* 0x000ea20008000800 */
[----:B------:R-:W3:Y:S01]  /*4340*/  LDC.64 R16, c[0x0][0x348] ;  /* 0x0000d200ff107b82 */ /* 0x000ee20000000a00 */
[----:B------:R-:W-:Y:S02]  /*4350*/  HFMA2 R13, -RZ, RZ, 0, 0 ;  /* 0x00000000ff0d7431 */ /* 0x000fe400000001ff */
[----:B------:R-:W-:Y:S01]  /*4360*/  IMAD.MOV.U32 R15, RZ, RZ, 0x1 ;  /* 0x00000001ff0f7424 */ /* 0x000fe200078e00ff */
[----:B------:R-:W2:Y:S01]  /*4370*/  LDCU.128 UR48, c[0x0][0xb10] ;  /* 0x00016200ff3077ac */ /* 0x000ea20008000c00 */
[----:B------:R-:W-:Y:S01]  /*4380*/  IMAD.MOV.U32 R14, RZ, RZ, RZ ;  /* 0x000000ffff0e7224 */ /* 0x000fe200078e00ff */
[----:B------:R-:W-:Y:S01]  /*4390*/  MOV R7, 0x1000 ;  /* 0x0000100000077802 */ /* 0x000fe20000000f00 */
[----:B------:R-:W4:Y:S01]  /*43a0*/  LDCU UR30, c[0x0][0x374] ;  /* 0x00006e80ff1e77ac */ /* 0x000f220008000800 */
[----:B------:R-:W1:Y:S01]  /*43b0*/  LDC.64 R2, c[0x0][0x888] ;  /* 0x00022200ff027b82 */ /* 0x000e620000000a00 */
[----:B------:R-:W4:Y:S01]  /*43c0*/  LDCU UR15, c[0x0][0xb0c] ;  /* 0x00016180ff0f77ac */ /* 0x000f220008000800 */
[----:B------:R-:W3:Y:S06]  /*43d0*/  LDCU UR40, c[0x0][0xb20] ;  /* 0x00016400ff2877ac */ /* 0x000eec0008000800 */
[----:B------:R-:W1:Y:S01]  /*43e0*/  LDC.64 R4, c[0x0][0x890] ;  /* 0x00022400ff047b82 */ /* 0x000e620000000a00 */
[----:B------:R-:W3:Y:S01]  /*43f0*/  LDCU UR4, c[0x0][0xb30] ;  /* 0x00016600ff0477ac */ /* 0x000ee20008000800 */
[----:B------:R-:W-:Y:S01]  /*4400*/  UMOV UR21, 0x400 ;  /* 0x0000040000157882 */ /* 0x000fe20000000000 */
[----:B--2---:R-:W-:-:S02]  /*4410*/  UIMAD.WIDE.U32 UR6, UR31, UR48, URZ ;  /* 0x000000301f0672a5 */ /* 0x004fc4000f8e00ff */
[----:B----4-:R-:W-:Y:S02]  /*4420*/  UIMAD.WIDE.U32 UR8, UR30, UR51, URZ ;  /* 0x000000331e0872a5 */ /* 0x010fe4000f8e00ff */
[----:B------:R-:W-:Y:S02]  /*4430*/  ULEA UR21, UR45, UR21, 0x18 ;  /* 0x000000152d157291 */ /* 0x000fe4000f8ec0ff */
[----:B------:R-:W-:Y:S02]  /*4440*/  UPLOP3.LUT UP3, UPT, UPT, UPT, UPT, 0x40, 0x4 ;  /* 0x000000000004789c */ /* 0x000fe40003f6e870 */
[----:B------:R-:W-:Y:S01]  /*4450*/  UIADD3 UR37, UPT, UPT, UR21, 0xb8, URZ ;  /* 0x000000b815257890 */ /* 0x000fe2000fffe0ff */
[----:B------:R-:W-:Y:S01]  /*4460*/  UMOV UR6, UR7 ;  /* 0x0000000700067c82 */ /* 0x000fe20008000000 */
[----:B------:R-:W-:Y:S01]  /*4470*/  UMOV UR38, UR9 ;  /* 0x0000000900267c82 */ /* 0x000fe20008000000 */
[----:B------:R-:W-:Y:S02]  /*4480*/  UISETP.GE.AND UP0, UPT, UR42, 0x1, UPT ;  /* 0x000000012a00788c */ /* 0x000fe4000bf06270 */
[----:B------:R-:W-:Y:S01]  /*4490*/  UISETP.NE.AND UP4, UPT, UR42, 0x1, UPT ;  /* 0x000000012a00788c */ /* 0x000fe2000bf85270 */
[----:B------:R-:W2:Y:S01]  /*44a0*/  LDCU.64 UR22, c[0x0][0xb28] ;  /* 0x00016500ff1677ac */ /* 0x000ea20008000a00 */
[----:B------:R-:W-:-:S02]  /*44b0*/  UISETP.NE.AND UP6, UPT, UR15, 0x1, UPT ;  /* 0x000000010f00788c */ /* 0x000fc4000bfc5270 */
[----:B------:R-:W-:Y:S02]  /*44c0*/  UISETP.NE.AND UP5, UPT, UR50, 0x1, UPT ;  /* 0x000000013200788c */ /* 0x000fe4000bfa5270 */
[----:B------:R-:W-:Y:S02]  /*44d0*/  UIADD3 UR33, UPT, UPT, UR21, 0xa0, URZ ;  /* 0x000000a015217890 */ /* 0x000fe4000fffe0ff */
[----:B------:R-:W-:Y:S02]  /*44e0*/  UIADD3 UR25, UPT, UPT, UR21, 0xa8, URZ ;  /* 0x000000a815197890 */ /* 0x000fe4000fffe0ff */
[----:B------:R-:W-:Y:S02]  /*44f0*/  UIADD3 UR17, UPT, UPT, UR21, 0xb0, URZ ;  /* 0x000000b015117890 */ /* 0x000fe4000fffe0ff */
[----:B------:R-:W-:Y:S02]  /*4500*/  UPRMT UR37, UR45, 0x654, UR37 ;  /* 0x000006542d257896 */ /* 0x000fe40008000025 */
[----:B------:R-:W-:-:S02]  /*4510*/  USHF.R.U32.HI UR39, URZ, UR49, UR6 ;  /* 0x00000031ff277299 */ /* 0x000fc40008011606 */
[----:B---3--:R-:W-:Y:S02]  /*4520*/  USHF.R.U32.HI UR38, URZ, UR40, UR38 ;  /* 0x00000028ff267299 */ /* 0x008fe40008011626 */
[----:B------:R-:W-:-:S11]  /*4530*/  UISETP.NE.AND UP2, UPT, UR4, 0x1, UPT ;  /* 0x000000010400788c */ /* 0x000fd6000bf45270 */
.L_x_92:
[C---:B------:R-:W-:Y:S02]  /*4540*/  LEA R12, R14.reuse, UR21, 0x3 ;  /* 0x000000150e0c7c11 */ /* 0x040fe4000f8e18ff */
[----:B------:R-:W-:Y:S02]  /*4550*/  SHF.L.U32 R0, R13, 0x1f, RZ ;  /* 0x0000001f0d007819 */ /* 0x000fe400000006ff */
[----:B------:R-:W-:Y:S02]  /*4560*/  LEA R8, R14, UR21, 0x4 ;  /* 0x000000150e087c11 */ /* 0x000fe4000f8e20ff */
[----:B---3--:R-:W3:Y:S02]  /*4570*/  SYNCS.PHASECHK.TRANS64.TRYWAIT P0, [R12+URZ+0xf0], R0 ;  /* 0x0000f0000c0075a7 */ /* 0x008ee400080011ff */
[----:B---3--:R-:W-:Y:S05]  /*4580*/  @!P0 BRA `(.L_x_82) ;  /* 0x0000005c00dc8947 */ /* 0x008fea0003800000 */
.L_x_178:
[----:B------:R-:W4:Y:S01]  /*4590*/  LDS.128 R8, [R8+0x180] ;  /* 0x0001800008087984 */ /* 0x000f220000000c00 */
[----:B------:R-:W-:Y:S01]  /*45a0*/  UISETP.GE.AND UP0, UPT, UR42, 0x1, UPT ;  /* 0x000000012a00788c */ /* 0x000fe2000bf06270 */
[----:B------:R-:W-:Y:S01]  /*45b0*/  @!PT LDS RZ, [RZ] ;  /* 0x00000000fffff984 */ /* 0x000fe20000000800 */
[----:B------:R-:W-:Y:S01]  /*45c0*/  @!PT LDS RZ, [RZ] ;  /* 0x00000000fffff984 */ /* 0x000fe20000000800 */
[----:B------:R-:W-:Y:S01]  /*45d0*/  @!PT LDS RZ, [RZ] ;  /* 0x00000000fffff984 */ /* 0x000fe20000000800 */
[----:B------:R-:W-:Y:S01]  /*45e0*/  @!PT LDS RZ, [RZ] ;  /* 0x00000000fffff984 */ /* 0x000fe20000000800 */
[----:B------:R1:W-:Y:S06]  /*45f0*/  MEMBAR.ALL.CTA ;  /* 0x0000000000007992 */ /* 0x0003ec0000008000 */
[----:B-1----:R-:W1:Y:S01]  /*4600*/  FENCE.VIEW.ASYNC.S ;  /* 0x00000000000073c6 */ /* 0x002e620000000000 */
[----:B----4-:R-:W-:Y:S11]  /*4610*/  LOP3.LUT P0, RZ, R10, 0x1, RZ, 0xc0, !PT ;  /* 0x000000010aff7812 */ /* 0x010ff6000780c0ff */
[----:B------:R-:W-:Y:S02]  /*4620*/  @!UPT UIADD3 URZ, UPT, UPT, URZ, URZ, URZ ;  /* 0x000000fffffff290 */ /* 0x000fe4000fffe0ff */
[----:B-1----:R-:W-:Y:S01]  /*4630*/  VOTEU.ANY UP1, P0 ;  /* 0x0000000000ff7886 */ /* 0x002fe20000020100 */
[----:B------:R-:W-:Y:S11]  /*4640*/  PLOP3.LUT P0, PT, PT, PT, UP1, 0x80, 0x8 ;  /* 0x000000000008781c */ /* 0x000ff60003f0f018 */
[----:B------:R-:W-:Y:S02]  /*4650*/  @!UPT UIADD3 URZ, UPT, UPT, URZ, URZ, URZ ;  /* 0x000000fffffff290 */ /* 0x000fe4000fffe0ff */
[----:B---3--:R-:W-:Y:S02]  /*4660*/  @P0 SHF.R.U32.HI R0, RZ, 0x10, R9 ;  /* 0x00000010ff000819 */ /* 0x008fe40000011609 */
[----:B------:R-:W-:Y:S02]  /*4670*/  @P0 MOV R6, R8 ;  /* 0x0000000800060202 */ /* 0x000fe40000000f00 */
[----:B------:R-:W-:Y:S01]  /*4680*/  @P0 R2UR UR4, R0 ;  /* 0x00000000000402ca */ /* 0x000fe200000e0000 */
[----:B------:R-:W-:Y:S01]  /*4690*/  VIADD R0, R12, 0x100 ;  /* 0x000001000c007836 */ /* 0x000fe20000000000 */
[----:B------:R-:W-:Y:S02]  /*46a0*/  @P0 LOP3.LUT R8, R9, 0xffff, RZ, 0xc0, !PT ;  /* 0x0000ffff09080812 */ /* 0x000fe400078ec0ff */
[----:B------:R-:W-:Y:S02]  /*46b0*/  @P0 R2UR UR6, R6 ;  /* 0x00000000060602ca */ /* 0x000fe400000e0000 */
[----:B------:R-:W-:Y:S02]  /*46c0*/  PRMT R0, RZ, 0x654, R0 ;  /* 0x00000654ff007816 */ /* 0x000fe40000000000 */
[----:B------:R-:W-:Y:S02]  /*46d0*/  @P0 R2UR UR5, R8 ;  /* 0x00000000080502ca */ /* 0x000fe400000e0000 */
[----:B------:R1:W-:Y:S03]  /*46e0*/  SYNCS.ARRIVE.TRANS64.RED.A1T0 RZ, [R0+URZ], RZ ;  /* 0x000000ff00ff79a7 */ /* 0x0003e600081004ff */
[----:B------:R-:W-:Y:S04]  /*46f0*/  @UP1 UMOV UR29, UR4 ;  /* 0x00000004001d1c82 */ /* 0x000fe80008000000 */
[----:B------:R-:W-:Y:S04]  /*4700*/  @UP1 UMOV UR14, UR6 ;  /* 0x00000006000e1c82 */ /* 0x000fe80008000000 */
[----:B------:R-:W-:Y:S01]  /*4710*/  @UP1 UMOV UR13, UR5 ;  /* 0x00000005000d1c82 */ /* 0x000fe20008000000 */
[----:B------:R-:W-:Y:S05]  /*4720*/  BRA.U !UP0, `(.L_x_83) ;  /* 0x0000000108a47547 */ /* 0x000fea000b800000 */
[----:B------:R-:W-:Y:S02]  /*4730*/  UIMAD.WIDE.U32 UR18, UR13, UR51, URZ ;  /* 0x000000330d1272a5 */ /* 0x000fe4000f8e00ff */
[----:B------:R-:W-:Y:S02]  /*4740*/  UIMAD.WIDE.U32 UR26, UR14, UR48, URZ ;  /* 0x000000300e1a72a5 */ /* 0x000fe4000f8e00ff */
[----:B------:R-:W-:Y:S02]  /*4750*/  USEL UR4, UR30, UR38, !UP5 ;  /* 0x000000261e047287 */ /* 0x000fe4000e800000 */
[----:B------:R-:W-:Y:S02]  /*4760*/  USEL UR7, UR31, UR39, !UP6 ;  /* 0x000000271f077287 */ /* 0x000fe4000f000000 */
[----:B--2---:R-:W-:Y:S02]  /*4770*/  UIMAD.WIDE.U32 UR8, UR4, UR22, URZ ;  /* 0x00000016040872a5 */ /* 0x004fe4000f8e00ff */
[----:B------:R-:W-:Y:S01]  /*4780*/  UIMAD.WIDE.U32 UR10, UR7, UR22, URZ ;  /* 0x00000016070a72a5 */ /* 0x000fe2000f8e00ff */
[----:B------:R-:W-:Y:S02]  /*4790*/  UMOV UR5, UR19 ;  /* 0x0000001300057c82 */ /* 0x000fe40008000000 */
[----:B------:R-:W-:Y:S03]  /*47a0*/  USHF.R.U32.HI UR6, URZ, UR40, UR5 ;  /* 0x00000028ff067299 */ /* 0x000fe60008011605 */
[----:B------:R-:W-:Y:S01]  /*47b0*/  UMOV UR5, UR27 ;  /* 0x0000001b00057c82 */ /* 0x000fe20008000000 */
[----:B------:R-:W-:Y:S02]  /*47c0*/  USEL UR6, UR13, UR6, !UP5 ;  /* 0x000000060d067287 */ /* 0x000fe4000e800000 */
[----:B------:R-:W-:Y:S03]  /*47d0*/  USHF.R.U32.HI UR12, URZ, UR49, UR5 ;  /* 0x00000031ff0c7299 */ /* 0x000fe60008011605 */
[----:B------:R-:W-:Y:S02]  /*47e0*/  UMOV UR5, UR9 ;  /* 0x0000000900057c82 */ /* 0x000fe40008000000 */
[----:B------:R-:W-:Y:S03]  /*47f0*/  @UP4 USHF.R.U32.HI UR4, URZ, UR23, UR5 ;  /* 0x00000017ff044299 */ /* 0x000fe60008011605 */
[----:B------:R-:W-:Y:S01]  /*4800*/  UMOV UR5, UR11 ;  /* 0x0000000b00057c82 */ /* 0x000fe20008000000 */
[----:B------:R-:W-:Y:S02]  /*4810*/  UIMAD UR4, UR42, UR4, URZ ;  /* 0x000000042a0472a4 */ /* 0x000fe4000f8e02ff */
[----:B------:R-:W-:Y:S02]  /*4820*/  @UP4 USHF.R.U32.HI UR7, URZ, UR23, UR5 ;  /* 0x00000017ff074299 */ /* 0x000fe40008011605 */
[----:B------:R-:W-:Y:S02]  /*4830*/  UIMAD.WIDE.U32 UR10, UR6, UR22, URZ ;  /* 0x00000016060a72a5 */ /* 0x000fe4000f8e00ff */
[----:B------:R-:W-:Y:S02]  /*4840*/  USEL UR5, UR14, UR12, !UP6 ;  /* 0x0000000c0e057287 */ /* 0x000fe4000f000000 */
[----:B------:R-:W-:Y:S02]  /*4850*/  UIMAD UR8, UR42, UR7, URZ ;  /* 0x000000072a0872a4 */ /* 0x000fe4000f8e02ff */
[----:B------:R-:W-:Y:S03]  /*4860*/  UISETP.GE.AND UP0, UPT, UR6, UR4, UPT ;  /* 0x000000040600728c */ /* 0x000fe6000bf06270 */
[----:B------:R-:W-:Y:S01]  /*4870*/  UMOV UR4, UR11 ;  /* 0x0000000b00047c82 */ /* 0x000fe20008000000 */
[----:B------:R-:W-:Y:S02]  /*4880*/  UISETP.GE.OR UP0, UPT, UR5, UR8, UP0 ;  /* 0x000000080500728c */ /* 0x000fe40008706670 */
[----:B------:R-:W-:Y:S02]  /*4890*/  USHF.R.U32.HI UR4, URZ, UR23, UR4 ;  /* 0x00000017ff047299 */ /* 0x000fe40008011604 */
[----:B------:R-:W-:Y:S02]  /*48a0*/  UIMAD.WIDE.U32 UR8, UR5, UR22, URZ ;  /* 0x00000016050872a5 */ /* 0x000fe4000f8e00ff */
[----:B------:R-:W-:Y:S04]  /*48b0*/  USEL UR10, UR6, UR4, !UP4 ;  /* 0x00000004060a7287 */ /* 0x000fe8000e000000 */
[----:B------:R-:W-:Y:S01]  /*48c0*/  UIADD3 UR11, UPT, UPT, -UR10, URZ, URZ ;  /* 0x000000ff0a0b7290 */ /* 0x000fe2000fffe1ff */
[----:B------:R-:W-:Y:S02]  /*48d0*/  @!UP0 UMOV UR4, UR9 ;  /* 0x0000000900048c82 */ /* 0x000fe40008000000 */
[----:B------:R-:W-:Y:S02]  /*48e0*/  @!UP0 USHF.R.U32.HI UR4, URZ, UR23, UR4 ;  /* 0x00000017ff048299 */ /* 0x000fe40008011604 */
[----:B------:R-:W-:Y:S02]  /*48f0*/  UIMAD UR8, UR42, UR11, UR6 ;  /* 0x0000000b2a0872a4 */ /* 0x000fe4000f8e0206 */
[----:B------:R-:W-:Y:S04]  /*4900*/  @!UP0 USEL UR4, UR5, UR4, !UP4 ;  /* 0x0000000405048287 */ /* 0x000fe8000e000000 */
[----:B------:R-:W-:Y:S02]  /*4910*/  @!UP0 UIMAD UR8, UR7, UR8, UR4 ;  /* 0x00000008070882a4 */ /* 0x000fe4000f8e0204 */
[----:B------:R-:W-:Y:S02]  /*4920*/  @!UP0 UIADD3 UR9, UPT, UPT, UR10, -UR4, URZ ;  /* 0x800000040a098290 */ /* 0x000fe4000fffe0ff */
[----:B------:R-:W-:Y:S02]  /*4930*/  UIADD3 UR4, UPT, UPT, -UR5, URZ, URZ ;  /* 0x000000ff05047290 */ /* 0x000fe4000fffe1ff */
[----:B------:R-:W-:Y:S02]  /*4940*/  UIADD3 UR7, UPT, UPT, -UR6, URZ, URZ ;  /* 0x000000ff06077290 */ /* 0x000fe4000fffe1ff */
[----:B------:R-:W-:Y:S02]  /*4950*/  @!UP0 UIMAD UR6, UR9, UR42, UR5 ;  /* 0x0000002a090682a4 */ /* 0x000fe4000f8e0205 */
[----:B------:R-:W-:Y:S02]  /*4960*/  UIMAD UR14, UR15, UR4, UR14 ;  /* 0x000000040f0e72a4 */ /* 0x000fe4000f8e020e */
[----:B------:R-:W-:Y:S01]  /*4970*/  UIMAD UR13, UR50, UR7, UR13 ;  /* 0x00000007320d72a4 */ /* 0x000fe2000f8e020d */
[----:B------:R-:W-:Y:S02]  /*4980*/  @!UP0 UMOV UR5, UR8 ;  /* 0x0000000800058c82 */ /* 0x000fe40008000000 */
[----:B------:R-:W-:Y:S02]  /*4990*/  UIMAD UR14, UR5, UR15, UR14 ;  /* 0x0000000f050e72a4 */ /* 0x000fe4000f8e020e */
[----:B------:R-:W-:Y:S11]  /*49a0*/  UIMAD UR13, UR6, UR50, UR13 ;  /* 0x00000032060d72a4 */ /* 0x000ff6000f8e020d */
[----:B------:R-:W-:Y:S01]  /*49b0*/  @!UPT UIADD3 URZ, UPT, UPT, URZ, URZ, URZ ;  /* 0x000000fffffff290 */ /* 0x000fe2000fffe0ff */
.L_x_83:
[----:B------:R-:W3:Y:S01]  /*49c0*/  @!UP2 LDCU.128 UR8, c[0x0][0xb10] ;  /* 0x00016200ff08a7ac */ /* 0x000ee20008000c00 */
[C---:B------:R-:W-:Y:S02]  /*49d0*/  ISETP.NE.U32.AND P1, PT, R4.reuse, RZ, PT ;  /* 0x000000ff0400720c */ /* 0x040fe40003f25070 */
[----:B------:R-:W-:Y:S02]  /*49e0*/  ISETP.NE.U32.AND P0, PT, R4, RZ, PT ;  /* 0x000000ff0400720c */ /* 0x000fe40003f05070 */
[C---:B------:R-:W-:Y:S02]  /*49f0*/  ISETP.NE.AND.EX P1, PT, R5.reuse, RZ, PT, P1 ;  /* 0x000000ff0500720c */ /* 0x040fe40003f25310 */
[----:B------:R-:W-:Y:S01]  /*4a00*/  ISETP.NE.AND.EX P0, PT, R5, RZ, PT, P0 ;  /* 0x000000ff0500720c */ /* 0x000fe20003f05300 */
[----:B------:R-:W4:Y:S01]  /*4a10*/  @!UP2 LDCU UR5, c[0x0][0xb0c] ;  /* 0x00016180ff05a7ac */ /* 0x000f220008000800 */
[----:B------:R-:W-:Y:S01]  /*4a20*/  SHF.L.U32 R9, R15, 0x1f, RZ ;  /* 0x0000001f0f097819 */ /* 0x000fe200000006ff */
[----:B------:R-:W-:Y:S02]  /*4a30*/  USHF.L.U32 UR35, UR16, 0x6, URZ ;  /* 0x0000000610237899 */ /* 0x000fe400080006ff */
[----:B------:R-:W-:Y:S02]  /*4a40*/  USHF.L.U32 UR34, UR20, 0x8, URZ ;  /* 0x0000000814227899 */ /* 0x000fe400080006ff */
[----:B---3--:R-:W-:Y:S07]  /*4a50*/  UIMAD.WIDE.U32 UR6, UR14, UR8, URZ ;  /* 0x000000080e0672a5 */ /* 0x008fee000f8e00ff */
[----:B------:R-:W-:Y:S01]  /*4a60*/  @!UP2 UMOV UR4, UR7 ;  /* 0x000000070004ac82 */ /* 0x000fe20008000000 */
[----:B----4-:R-:W-:Y:S02]  /*4a70*/  @!UP2 UISETP.NE.AND UP0, UPT, UR5, 0x1, UPT ;  /* 0x000000010500a88c */ /* 0x010fe4000bf05270 */
[----:B------:R-:W-:Y:S02]  /*4a80*/  @!UP2 USHF.R.U32.HI UR4, URZ, UR9, UR4 ;  /* 0x00000009ff04a299 */ /* 0x000fe40008011604 */
[----:B------:R-:W-:Y:S02]  /*4a90*/  UIMAD.WIDE.U32 UR6, UR13, UR11, URZ ;  /* 0x0000000b0d0672a5 */ /* 0x000fe4000f8e00ff */
[----:B------:R-:W-:Y:S02]  /*4aa0*/  @!UP2 USEL UR8, UR14, UR4, !UP0 ;  /* 0x000000040e08a287 */ /* 0x000fe4000c000000 */
[----:B------:R-:W-:Y:S03]  /*4ab0*/  @!UP2 UISETP.NE.AND UP0, UPT, UR10, 0x1, UPT ;  /* 0x000000010a00a88c */ /* 0x000fe6000bf05270 */
[----:B------:R-:W-:Y:S02]  /*4ac0*/  @!UP2 UMOV UR6, UR7 ;  /* 0x000000070006ac82 */ /* 0x000fe40008000000 */
[----:B------:R-:W3:Y:S02]  /*4ad0*/  @!UP2 LDCU UR4, c[0x0][0xb20] ;  /* 0x00016400ff04a7ac */ /* 0x000ee40008000800 */
[----:B---3--:R-:W-:Y:S04]  /*4ae0*/  @!UP2 USHF.R.U32.HI UR6, URZ, UR4, UR6 ;  /* 0x00000004ff06a299 */ /* 0x008fe80008011606 */
[----:B------:R-:W-:Y:S04]  /*4af0*/  @!UP2 USEL UR6, UR13, UR6, !UP0 ;  /* 0x000000060d06a287 */ /* 0x000fe8000c000000 */
[----:B------:R-:W-:Y:S02]  /*4b00*/  @!UP2 UIADD3 UR4, UPT, UPT, -UR8, UR6, URZ ;  /* 0x000000060804a290 */ /* 0x000fe4000fffe1ff */
[----:B------:R-:W-:Y:S02]  /*4b10*/  @!UP2 UIADD3 UR6, UPT, UPT, UR8, -UR6, URZ ;  /* 0x800000060806a290 */ /* 0x000fe4000fffe0ff */
[----:B------:R-:W-:Y:S02]  /*4b20*/  @!UP2 UIMAD UR14, UR4, UR5, UR14 ;  /* 0x00000005040ea2a4 */ /* 0x000fe4000f8e020e */
[----:B------:R-:W-:Y:S01]  /*4b30*/  @!UP2 UIMAD UR13, UR6, UR10, UR13 ;  /* 0x0000000a060da2a4 */ /* 0x000fe2000f8e020d */
[----:B------:R-:W-:Y:S11]  /*4b40*/  BRA.U UP3, `(.L_x_84) ;  /* 0x0000000103107547 */ /* 0x000ff6000b800000 */
[----:B------:R-:W-:Y:S04]  /*4b50*/  MOV R6, UR46 ;  /* 0x0000002e00067c02 */ /* 0x000fe80008000f00 */
[----:B------:R-:W-:Y:S04]  /*4b60*/  SHF.L.U32 R6, R6, 0x1f, RZ ;  /* 0x0000001f06067819 */ /* 0x000fe800000006ff */
[----:B------:R-:W3:Y:S02]  /*4b70*/  SYNCS.PHASECHK.TRANS64.TRYWAIT P2, [UR21+0xe8], R6 ;  /* 0x0000e806ff0075a7 */ /* 0x000ee40008041115 */
[----:B---3--:R-:W-:Y:S05]  /*4b80*/  @!P2 BRA `(.L_x_85) ;  /* 0x000000580070a947 */ /* 0x008fea0003800000 */
.L_x_84:
[----:B------:R-:W-:Y:S05]  /*4b90*/  @!P1 BRA `(.L_x_86) ;  /* 0x0000000000309947 */ /* 0x000fea0003800000 */
[----:B------:R-:W-:Y:S01]  /*4ba0*/  ISETP.NE.U32.AND P1, PT, R2, RZ, PT ;  /* 0x000000ff0200720c */ /* 0x000fe20003f25070 */
[----:B------:R-:W3:Y:S01]  /*4bb0*/  LDCU.64 UR4, c[0x0][0x358] ;  /* 0x00006b00ff0477ac */ /* 0x000ee20008000a00 */
[----:B------:R-:W-:Y:S02]  /*4bc0*/  IMAD.MOV.U32 R74, RZ, RZ, 0x1 ;  /* 0x00000001ff4a7424 */ /* 0x000fe400078e00ff */
[----:B------:R-:W-:Y:S11]  /*4bd0*/  ISETP.NE.AND.EX P1, PT, R3, RZ, PT, P1 ;  /* 0x000000ff0300720c */ /* 0x000ff60003f25310 */
[----:B------:R-:W-:Y:S02]  /*4be0*/  @!UPT UIADD3 URZ, UPT, UPT, URZ, URZ, URZ ;  /* 0x000000fffffff290 */ /* 0x000fe4000fffe0ff */
[----:B------:R-:W4:Y:S01]  /*4bf0*/  @P1 LDC.64 R10, c[0x0][0x888] ;  /* 0x00022200ff0a1b82 */ /* 0x000f220000000a00 */
[----:B-1----:R-:W-:Y:S04]  /*4c00*/  @P1 IMAD R0, R4, UR36, RZ ;  /* 0x0000002404001c24 */ /* 0x002fe8000f8e02ff */
[----:B----4-:R-:W-:Y:S04]  /*4c10*/  @P1 IMAD.WIDE R10, R0, 0x4, R10 ;  /* 0x00000004000a1825 */ /* 0x010fe800078e020a */
[----:B------:R-:W-:Y:S01]  /*4c20*/  HFMA2 R0, -RZ, RZ, 0, 5.9604644775390625e-08 ;  /* 0x00000001ff007431 */ /* 0x000fe200000001ff */
[----:B---3-5:R3:W5:Y:S04]  /*4c30*/  @P1 LDG.E R40, desc[UR4][R10.64] ;  /* 0x000000040a281981 */ /* 0x028768000c1e1900 */
[----:B------:R-:W-:Y:S01]  /*4c40*/  @!P1 PRMT R74, R0, 0x7610, R74 ;  /* 0x00007610004a9816 */ /* 0x000fe2000000004a */
[----:B---3--:R-:W4:Y:S06]  /*4c50*/  @!P1 LDC R40, c[0x0][0x880] ;  /* 0x00022000ff289b82 */ /* 0x008f2c0000000800 */
.L_x_86:
[----:B----45:R-:W-:Y:S01]  /*4c60*/  @!P0 ISETP.EQ.AND P1, PT, R40, RZ, PT ;  /* 0x000000ff2800820c */ /* 0x030fe20003f22270 */
[----:B------:R-:W-:Y:S01]  /*4c70*/  @!UPT UIADD3 URZ, UPT, UPT, URZ, URZ, URZ ;  /* 0x000000fffffff290 */ /* 0x000fe2000fffe0ff */
[----:B------:R-:W-:Y:S11]  /*4c80*/  @!P0 BRA `(.L_x_87) ;  /* 0x0000000000188947 */ /* 0x000ff60003800000 */
[----:B------:R-:W-:Y:S02]  /*4c90*/  LOP3.LUT P0, RZ, R74, 0xff, RZ, 0xc0, !PT ;  /* 0x000000ff4aff7812 */ /* 0x000fe4000780c0ff */
[----:B------:R-:W-:Y:S04]  /*4ca0*/  ISETP.NE.U32.AND P1, PT, R2, RZ, PT ;  /* 0x000000ff0200720c */ /* 0x000fe80003f25070 */
[----:B------:R-:W-:Y:S04]  /*4cb0*/  ISETP.NE.AND.EX P1, PT, R3, RZ, PT, P1 ;  /* 0x000000ff0300720c */ /* 0x000fe80003f25310 */
[----:B------:R-:W-:Y:S03]  /*4cc0*/  PLOP3.LUT P1, PT, P1, PT, PT, 0x8, 0x80 ;  /* 0x000000000080781c */ /* 0x000fe60000f2e170 */
[----:B------:R-:W-:Y:S11]  /*4cd0*/  @P0 ISETP.EQ.AND P1, PT, R40, RZ, PT ;  /* 0x000000ff2800020c */ /* 0x000ff60003f22270 */
[----:B------:R-:W-:Y:S02]  /*4ce0*/  @!UPT UIADD3 URZ, UPT, UPT, URZ, URZ, URZ ;  /* 0x000000fffffff290 */ /* 0x000fe4000fffe0ff */
.L_x_87:
[----:B------:R-:W3:Y:S01]  /*4cf0*/  SYNCS.PHASECHK.TRANS64.TRYWAIT P2, [UR21+0xc0], R9 ;  /* 0x0000c009ff0075a7 */ /* 0x000ee20008041115 */
[----:B------:R-:W-:Y:S04]  /*4d00*/  ELECT P0, URZ, PT ;  /* 0x0000000000ff782f */ /* 0x000fe80003800000 */
[----:B------:R-:W-:Y:S11]  /*4d10*/  PLOP3.LUT P1, PT, P1, P0, PT, 0xf2, 0x2f ;  /* 0x00000000002f781c */ /* 0x000ff60000f21e72 */
[----:B------:R-:W-:Y:S02]  /*4d20*/  @!UPT UIADD3 URZ, UPT, UPT, URZ, URZ, URZ ;  /* 0x000000fffffff290 */ /* 0x000fe4000fffe0ff */
[----:B------:R-:W-:Y:S05]  /*4d30*/  @!P1 IADD3 R8, P0, PT, R16, 0x580, RZ ;  /* 0x0000058010089810 */ /* 0x000fea0007f1e0ff */
[----:B-1----:R-:W-:Y:S01]  /*4d40*/  @!P1 IMAD.X R6, RZ, RZ, R17, P0 ;  /* 0x000000ffff069224 */ /* 0x002fe200000e0611 */
[----:B---3--:R-:W-:Y:S07]  /*4d50*/  @!P2 BRA `(.L_x_88) ;  /* 0x000000580014a947 */ /* 0x008fee0003800000 */
.L_x_181:
[----:B------:R-:W-:Y:S01]  /*4d60*/  @!P1 R2UR UR5, R8 ;  /* 0x00000000080592ca */ /* 0x000fe200000e0000 */
[----:B------:R-:W-:Y:S01]  /*4d70*/  VOTEU.ALL UP0, P1 ;  /* 0x0000000000ff7886 */ /* 0x000fe20000800000 */
[----:B------:R-:W-:Y:S01]  /*4d80*/  @!P1 R2UR UR4, R6 ;  /* 0x00000000060492ca */ /* 0x000fe200000e0000 */
[----:B-1----:R-:W-:Y:S01]  /*4d90*/  @!P1 IMAD.MOV.U32 R0, RZ, RZ, 0x1000 ;  /* 0x00001000ff009424 */ /* 0x002fe200078e00ff */
[----:B------:R-:W-:Y:S01]  /*4da0*/  UMOV UR8, 0x0 ;  /* 0x0000000000087882 */ /* 0x000fe20000000000 */
[----:B------:R-:W-:Y:S01]  /*4db0*/  UMOV UR9, 0x10000000 ;  /* 0x1000000000097882 */ /* 0x000fe20000000000 */
[----:B------:R-:W-:Y:S01]  /*4dc0*/  @!UP0 UIADD3 UR32, UPT, UPT, UR21, 0x200, URZ ;  /* 0x0000020015208890 */ /* 0x000fe2000fffe0ff */
[----:B------:R-:W-:Y:S01]  /*4dd0*/  @!P1 IADD3 R8, P0, PT, R16, 0x580, RZ ;  /* 0x0000058010089810 */ /* 0x000fe20007f1e0ff */
[----:B------:R-:W-:Y:S01]  /*4de0*/  VOTEU.ALL UP0, P1 ;  /* 0x0000000000ff7886 */ /* 0x000fe20000800000 */
[----:B------:R-:W-:Y:S03]  /*4df0*/  UPRMT UR6, UR45, 0x654, UR33 ;  /* 0x000006542d067896 */ /* 0x000fe60008000021 */
[----:B------:R-:W-:Y:S02]  /*4e00*/  @!P1 IMAD.X R6, RZ, RZ, R17, P0 ;  /* 0x000000ffff069224 */ /* 0x000fe400000e0611 */
[----:B------:R-:W-:Y:S02]  /*4e10*/  IMAD.U32 R10, RZ, RZ, UR5 ;  /* 0x00000005ff0a7e24 */ /* 0x000fe4000f8e00ff */
[----:B------:R-:W-:Y:S03]  /*4e20*/  IMAD.U32 R11, RZ, RZ, UR4 ;  /* 0x00000004ff0b7e24 */ /* 0x000fe6000f8e00ff */
[----:B------:R-:W-:Y:S02]  /*4e30*/  @!P1 R2UR UR4, R10 ;  /* 0x000000000a0492ca */ /* 0x000fe400000e0000 */
[----:B------:R-:W-:Y:S11]  /*4e40*/  @!P1 R2UR UR5, R11 ;  /* 0x000000000b0592ca */ /* 0x000ff600000e0000 */
[----:B------:R-:W-:Y:S02]  /*4e50*/  @!UPT UIADD3 URZ, UPT, UPT, URZ, URZ, URZ ;  /* 0x000000fffffff290 */ /* 0x000fe4000fffe0ff */
[----:B------:R1:W-:Y:S01]  /*4e60*/  @!UP0 UTMALDG.3D [UR32], [UR4], desc[UR8] ;  /* 0x00000820040085b4 */ /* 0x0003e20008011000 */
[----:B------:R1:W-:Y:S01]  /*4e70*/  @!P1 SYNCS.ARRIVE.TRANS64.RED.A0TR RZ, [UR21+0xa0], R0 ;  /* 0x0000a000ffff99a7 */ /* 0x0003e20008300415 */
[----:B------:R-:W-:Y:S01]  /*4e80*/  SYNCS.ARRIVE.TRANS64.RED.A1T0 RZ, [UR6], RZ ;  /* 0x000000ffffff79a7 */ /* 0x000fe20008100406 */
[----:B------:R-:W3:Y:S02]  /*4e90*/  SYNCS.PHASECHK.TRANS64.TRYWAIT P2, [UR21+0xc8], R9 ;  /* 0x0000c809ff0075a7 */ /* 0x000ee40008041115 */
[----:B-1-3--:R-:W-:Y:S05]  /*4ea0*/  @!P2 BRA `(.L_x_89) ;  /* 0x0000005400d8a947 */ /* 0x00afea0003800000 */
.L_x_183:
        /* <DEDUP_REMOVED lines=8> */
[----:B------:R-:W-:Y:S01]  /*4f30*/  @!UP0 UIADD3 UR24, UPT, UPT, UR21, 0x1200, URZ ;  /* 0x0000120015188890 */ /* 0x000fe2000fffe0ff */
[----:B------:R-:W-:Y:S01]  /*4f40*/  VOTEU.ALL UP0, P1 ;  /* 0x0000000000ff7886 */ /* 0x000fe20000800000 */
[----:B------:R-:W-:Y:S01]  /*4f50*/  UMOV UR27, UR35 ;  /* 0x00000023001b7c82 */ /* 0x000fe20008000000 */
[----:B------:R-:W-:Y:S02]  /*4f60*/  UMOV UR28, UR36 ;  /* 0x00000024001c7c82 */ /* 0x000fe40008000000 */
[----:B------:R-:W-:Y:S01]  /*4f70*/  IMAD.U32 R10, RZ, RZ, UR5 ;  /* 0x00000005ff0a7e24 */ /* 0x000fe2000f8e00ff */
[----:B------:R-:W-:Y:S01]  /*4f80*/  UPRMT UR6, UR45, 0x654, UR25 ;  /* 0x000006542d067896 */ /* 0x000fe20008000019 */
[----:B------:R-:W-:Y:S02]  /*4f90*/  IMAD.U32 R11, RZ, RZ, UR4 ;  /* 0x00000004ff0b7e24 */ /* 0x000fe4000f8e00ff */
[----:B------:R-:W-:Y:S01]  /*4fa0*/  @!P1 IMAD.X R6, RZ, RZ, R17, P0 ;  /* 0x000000ffff069224 */ /* 0x000fe200000e0611 */
        /* <DEDUP_REMOVED lines=8> */
.L_x_185:
[----:B------:R-:W-:Y:S01]  /*5030*/  @!P1 R2UR UR5, R8 ;  /* 0x00000000080592ca */ /* 0x000fe200000e0000 */
[----:B------:R-:W-:Y:S01]  /*5040*/  VOTEU.ALL UP0, P1 ;  /* 0x0000000000ff7886 */ /* 0x000fe20000800000 */
[----:B------:R-:W-:Y:S01]  /*5050*/  @!P1 R2UR UR4, R6 ;  /* 0x00000000060492ca */ /* 0x000fe200000e0000 */
[----:B-1----:R-:W-:Y:S01]  /*5060*/  @!P1 IMAD.MOV.U32 R0, RZ, RZ, 0x1000 ;  /* 0x00001000ff009424 */ /* 0x002fe200078e00ff */
[----:B------:R-:W-:Y:S01]  /*5070*/  UMOV UR8, 0x0 ;  /* 0x0000000000087882 */ /* 0x000fe20000000000 */
[----:B------:R-:W-:Y:S01]  /*5080*/  UMOV UR9, 0x10000000 ;  /* 0x1000000000097882 */ /* 0x000fe20000000000 */
[----:B------:R-:W-:Y:S01]  /*5090*/  @!UP0 UIADD3 UR18, UPT, UPT, UR34, 0x80, URZ ;  /* 0x0000008022128890 */ /* 0x000fe2000fffe0ff */
[----:B------:R-:W-:Y:S01]  /*50a0*/  VIADD R14, R14, 0x1 ;  /* 0x000000010e0e7836 */ /* 0x000fe20000000000 */
[----:B------:R-:W-:Y:S01]  /*50b0*/  @!UP0 UIADD3 UR16, UPT, UPT, UR21, 0x2200, URZ ;  /* 0x0000220015108890 */ /* 0x000fe2000fffe0ff */
[----:B------:R-:W-:Y:S01]  /*50c0*/  VOTEU.ALL UP0, P1 ;  /* 0x0000000000ff7886 */ /* 0x000fe20000800000 */
[----:B------:R-:W-:Y:S01]  /*50d0*/  UMOV UR19, UR35 ;  /* 0x0000002300137c82 */ /* 0x000fe20008000000 */
[----:B------:R-:W-:Y:S02]  /*50e0*/  UMOV UR20, UR36 ;  /* 0x0000002400147c82 */ /* 0x000fe40008000000 */
[----:B------:R-:W-:Y:S01]  /*50f0*/  IMAD.U32 R10, RZ, RZ, UR5 ;  /* 0x00000005ff0a7e24 */ /* 0x000fe2000f8e00ff */
[----:B------:R-:W-:Y:S01]  /*5100*/  UPRMT UR6, UR45, 0x654, UR17 ;  /* 0x000006542d067896 */ /* 0x000fe20008000011 */
        /* <DEDUP_REMOVED lines=9> */
.L_x_187:
[----:B------:R-:W-:Y:S01]  /*51a0*/  @!P1 IADD3 R6, P0, PT, R16, 0x580, RZ ;  /* 0x0000058010069810 */ /* 0x000fe20007f1e0ff */
[----:B------:R-:W-:Y:S01]  /*51b0*/  VOTEU.ALL UP0, P1 ;  /* 0x0000000000ff7886 */ /* 0x000fe20000800000 */
[----:B------:R-:W-:Y:S01]  /*51c0*/  UMOV UR6, 0x0 ;  /* 0x0000000000067882 */ /* 0x000fe20000000000 */
[----:B------:R-:W-:Y:S01]  /*51d0*/  UMOV UR7, 0x10000000 ;  /* 0x1000000000077882 */ /* 0x000fe20000000000 */
[----:B------:R-:W-:Y:S01]  /*51e0*/  @!P1 R2UR UR5, R6 ;  /* 0x00000000060592ca */ /* 0x000fe200000e0000 */
[----:B-1----:R-:W-:Y:S01]  /*51f0*/  @!P1 IMAD.X R0, RZ, RZ, R17, P0 ;  /* 0x000000ffff009224 */ /* 0x002fe200000e0611 */
[----:B------:R-:W-:Y:S01]  /*5200*/  @!UP0 UIADD3 UR10, UPT, UPT, UR34, 0xc0, URZ ;  /* 0x000000c0220a8890 */ /* 0x000fe2000fffe0ff */
[----:B------:R-:W-:Y:S01]  /*5210*/  R2UR UR18, R76 ;  /* 0x000000004c1272ca */ /* 0x000fe200000e0000 */
[----:B------:R-:W-:Y:S01]  /*5220*/  @!UP0 UIADD3 UR8, UPT, UPT, UR21, 0x3200, URZ ;  /* 0x0000320015088890 */ /* 0x000fe2000fffe0ff */
[----:B------:R-:W-:Y:S01]  /*5230*/  R2UR UR16, R77 ;  /* 0x000000004d1072ca */ /* 0x000fe200000e0000 */
[----:B------:R-:W-:Y:S01]  /*5240*/  @!UP0 UIADD3 UR9, UPT, UPT, UR21, 0xb8, URZ ;  /* 0x000000b815098890 */ /* 0x000fe2000fffe0ff */
[----:B------:R-:W-:Y:S01]  /*5250*/  @!P1 R2UR UR4, R0 ;  /* 0x00000000000492ca */ /* 0x000fe200000e0000 */
[----:B------:R-:W-:Y:S01]  /*5260*/  VOTEU.ALL UP0, P1 ;  /* 0x0000000000ff7886 */ /* 0x000fe20000800000 */
[----:B------:R-:W-:Y:S01]  /*5270*/  UMOV UR11, UR35 ;  /* 0x00000023000b7c82 */ /* 0x000fe20008000000 */
[----:B------:R-:W-:Y:S01]  /*5280*/  UMOV UR12, UR36 ;  /* 0x00000024000c7c82 */ /* 0x000fe20008000000 */
[C---:B------:R-:W-:Y:S01]  /*5290*/  ISETP.NE.AND P0, PT, R14.reuse, 0x2, PT ;  /* 0x000000020e00780c */ /* 0x040fe20003f05270 */
[----:B------:R-:W-:Y:S01]  /*52a0*/  UPLOP3.LUT UP3, UPT, UPT, UPT, UPT, 0x80, 0x8 ;  /* 0x000000000008789c */ /* 0x000fe20003f6f070 */
[----:B------:R-:W-:Y:S01]  /*52b0*/  IMAD.U32 R8, RZ, RZ, UR5 ;  /* 0x00000005ff087e24 */ /* 0x000fe2000f8e00ff */
[----:B------:R-:W-:Y:S01]  /*52c0*/  LOP3.LUT R15, R15, 0x1, RZ, 0x3c, !PT ;  /* 0x000000010f0f7812 */ /* 0x000fe200078e3cff */
[----:B------:R-:W-:Y:S01]  /*52d0*/  UMOV UR36, UR29 ;  /* 0x0000001d00247c82 */ /* 0x000fe20008000000 */
[----:B------:R-:W-:Y:S01]  /*52e0*/  SEL R0, RZ, 0x1, P0 ;  /* 0x00000001ff007807 */ /* 0x000fe20000000000 */
[----:B------:R-:W-:Y:S01]  /*52f0*/  UIADD3 UR20, UPT, UPT, UR13, UR18, URZ ;  /* 0x000000120d147290 */ /* 0x000fe2000fffe0ff */
[----:B------:R-:W-:Y:S01]  /*5300*/  SEL R14, R14, RZ, P0 ;  /* 0x000000ff0e0e7207 */ /* 0x000fe20000000000 */
[----:B------:R-:W-:Y:S01]  /*5310*/  UIADD3 UR16, UPT, UPT, UR14, UR16, URZ ;  /* 0x000000100e107290 */ /* 0x000fe2000fffe0ff */
[----:B------:R-:W-:Y:S01]  /*5320*/  IMAD.U32 R9, RZ, RZ, UR4 ;  /* 0x00000004ff097e24 */ /* 0x000fe2000f8e00ff */
[----:B------:R-:W-:Y:S02]  /*5330*/  @!P1 R2UR UR4, R8 ;  /* 0x00000000080492ca */ /* 0x000fe400000e0000 */
[----:B------:R-:W-:Y:S02]  /*5340*/  LOP3.LUT R13, R13, R0, RZ, 0x3c, !PT ;  /* 0x000000000d0d7212 */ /* 0x000fe400078e3cff */
[----:B------:R-:W-:Y:S11]  /*5350*/  @!P1 R2UR UR5, R9 ;  /* 0x00000000090592ca */ /* 0x000ff600000e0000 */
[----:B------:R-:W-:Y:S02]  /*5360*/  @!UPT UIADD3 URZ, UPT, UPT, URZ, URZ, URZ ;  /* 0x000000fffffff290 */ /* 0x000fe4000fffe0ff */
[----:B------:R3:W-:Y:S01]  /*5370*/  @!UP0 UTMALDG.3D [UR8], [UR4], desc[UR6] ;  /* 0x00000608040085b4 */ /* 0x0007e20008011000 */
[----:B------:R3:W-:Y:S01]  /*5380*/  @!P1 SYNCS.ARRIVE.TRANS64.RED.A0TR RZ, [UR21+0xb8], R7 ;  /* 0x0000b807ffff99a7 */ /* 0x0007e20008300415 */
[----:B------:R-:W-:Y:S01]  /*5390*/  SYNCS.ARRIVE.TRANS64.RED.A1T0 RZ, [UR37], RZ ;  /* 0x000000ffffff79a7 */ /* 0x000fe20008100425 */
[----:B------:R-:W-:Y:S05]  /*53a0*/  BRA.U UP1, `(.L_x_92) ;  /* 0xfffffff101647547 */ /* 0x000fea000b83ffff */
[----:B------:R-:W-:-:S04]  /*53b0*/  SHF.L.U32 R2, R15, 0x1f, RZ ;  /* 0x0000001f0f027819 */ /* 0x000fc800000006ff */
[----:B------:R-:W1:Y:S02]  /*53c0*/  SYNCS.PHASECHK.TRANS64.TRYWAIT P0, [UR21+0xc0], R2 ;  /* 0x0000c002ff0075a7 */ /* 0x000e640008001115 */
[----:B-1----:R-:W-:Y:S05]  /*53d0*/  @!P0 BRA `(.L_x_93) ;  /* 0x0000005000d48947 */ /* 0x002fea0003800000 */
.L_x_189:
[----:B------:R-:W4:Y:S02]  /*53e0*/  SYNCS.PHASECHK.TRANS64.TRYWAIT P0, [UR21+0xc8], R2 ;  /* 0x0000c802ff0075a7 */ /* 0x000f240008001115 */
[----:B----4-:R-:W-:Y:S05]  /*53f0*/  @!P0 BRA `(.L_x_94) ;  /* 0x0000005000e48947 */ /* 0x010fea0003800000 */
.L_x_191:
[----:B------:R-:W4:Y:S02]  /*5400*/  SYNCS.PHASECHK.TRANS64.TRYWAIT P0, [UR21+0xd0], R2 ;  /* 0x0000d002ff0075a7 */ /* 0x000f240008001115 */
[----:B----4-:R-:W-:Y:S05]  /*5410*/  @!P0 BRA `(.L_x_95) ;  /* 0x0000005000f48947 */ /* 0x010fea0003800000 */
.L_x_193:
[----:B-1----:R-:W-:-:S07]  /*5420*/  MOV R0, UR21 ;  /* 0x0000001500007c02 */ /* 0x002fce0008000f00 */
.L_x_96:
[----:B-1----:R-:W-:-:S04]  /*5430*/  SHF.L.U32 R2, R15, 0x1f, RZ ;  /* 0x0000001f0f027819 */ /* 0x002fc800000006ff */
[----:B------:R1:W4:Y:S03]  /*5440*/  SYNCS.PHASECHK.TRANS64.TRYWAIT P0, [R0+URZ+0xd8], R2 ;  /* 0x0000d802000075a7 */ /* 0x00032600080011ff */
[----:B----4-:R-:W-:Y:S05]  /*5450*/  @!P0 NANOSLEEP.SYNCS 0x989680 ;  /* 0x009896800000895d */ /* 0x010fea0003900000 */
[----:B------:R-:W4:Y:S02]  /*5460*/  @!P0 SYNCS.PHASECHK.TRANS64 P0, [R0+URZ+0xd8], R2 ;  /* 0x0000d802000085a7 */ /* 0x000f2400080010ff */
[----:B--234-:R-:W-:Y:S05]  /*5470*/  @P0 EXIT ;  /* 0x000000000000094d */ /* 0x01cfea0003800000 */
[----:B------:R-:W-:Y:S05]  /*5480*/  BRA `(.L_x_96) ;  /* 0xfffffffc00e87947 */ /* 0x000fea000383ffff */
.L_x_81:
[----:B------:R-:W-:-:S06]  /*5490*/  UISETP.GE.AND UP0, UPT, UR17, 0x4, UPT ;  /* 0x000000041100788c */ /* 0x000fcc000bf06270 */
[----:B------:R-:W-:-:S13]  /*54a0*/  PLOP3.LUT P0, PT, PT, PT, UP0, 0x80, 0x8 ;  /* 0x000000000008781c */ /* 0x000fda0003f0f008 */
[----:B-1----:R-:W-:Y:S05]  /*54b0*/  @!P0 EXIT ;  /* 0x000000000000894d */ /* 0x002fea0003800000 */
[----:B------:R-:W-:Y:S01]  /*54c0*/  BAR.SYNC.DEFER_BLOCKING 0x6, 0xa0 ;  /* 0x0182800000007b1d */ /* 0x000fe20000010000 */
[C---:B------:R-:W-:Y:S01]  /*54d0*/  IMAD.SHL.U32 R7, R85.reuse, 0x40, RZ ;  /* 0x0000004055077824 */ /* 0x040fe200078e00ff */
[C---:B------:R-:W-:Y:S01]  /*54e0*/  LOP3.LUT R87, R85.reuse, 0x60, RZ, 0xc0, !PT ;  /* 0x0000006055577812 */ /* 0x040fe200078ec0ff */
[C---:B------:R-:W-:Y:S02]  /*54f0*/  IMAD.SHL.U32 R4, R85.reuse, 0x20, RZ ;  /* 0x0000002055047824 */ /* 0x040fe400078e00ff */
[----:B------:R-:W-:Y:S02]  /*5500*/  HFMA2 R36, -RZ, RZ, 0, 0 ;  /* 0x00000000ff247431 */ /* 0x000fe400000001ff */
[----:B------:R-:W-:Y:S01]  /*5510*/  IMAD.SHL.U32 R5, R85, 0x8, RZ ;  /* 0x0000000855057824 */ /* 0x000fe200078e00ff */
[----:B------:R-:W-:Y:S01]  /*5520*/  UMOV UR44, 0x400 ;  /* 0x00000400002c7882 */ /* 0x000fe20000000000 */
[----:B------:R-:W1:Y:S01]  /*5530*/  LDC.64 R72, c[0x0][0x8b0] ;  /* 0x00022c00ff487b82 */ /* 0x000e620000000a00 */
[----:B------:R-:W-:Y:S01]  /*5540*/  ULEA UR44, UR45, UR44, 0x18 ;  /* 0x0000002c2d2c7291 */ /* 0x000fe2000f8ec0ff */
[----:B------:R-:W-:Y:S01]  /*5550*/  LOP3.LUT R6, R7, 0x180, RZ, 0xc0, !PT ;  /* 0x0000018007067812 */ /* 0x000fe200078ec0ff */
[C---:B------:R-:W-:Y:S01]  /*5560*/  IMAD.U32 R37, R85.reuse, 0x10000, RZ ;  /* 0x0001000055257824 */ /* 0x040fe200078e00ff */
[----:B------:R-:W-:Y:S01]  /*5570*/  LOP3.LUT R4, R4, 0xc00, RZ, 0xc0, !PT ;  /* 0x00000c0004047812 */ /* 0x000fe200078ec0ff */
[----:B------:R-:W-:Y:S01]  /*5580*/  UIADD3 UR4, UPT, UPT, UR44, 0x4200, URZ ;  /* 0x000042002c047890 */ /* 0x000fe2000fffe0ff */
[----:B------:R-:W-:Y:S01]  /*5590*/  LOP3.LUT R5, R6, 0x30, R5, 0xf8, !PT ;  /* 0x0000003006057812 */ /* 0x000fe200078ef805 */
[----:B------:R-:W-:Y:S01]  /*55a0*/  IMAD.SHL.U32 R6, R85, 0x2, RZ ;  /* 0x0000000255067824 */ /* 0x000fe200078e00ff */
[----:B------:R-:W2:Y:S01]  /*55b0*/  LDC.64 R70, c[0x0][0x8a8] ;  /* 0x00022a00ff467b82 */ /* 0x000ea20000000a00 */
[----:B------:R-:W-:Y:S01]  /*55c0*/  LOP3.LUT R4, R4, 0x40, R7, 0xf8, !PT ;  /* 0x0000004004047812 */ /* 0x000fe200078ef807 */
[----:B------:R-:W-:Y:S01]  /*55d0*/  UIADD3 UR5, UPT, UPT, UR44, 0x200, URZ ;  /* 0x000002002c057890 */ /* 0x000fe2000fffe0ff */
[----:B------:R-:W-:Y:S01]  /*55e0*/  LOP3.LUT R37, R37, 0x600000, RZ, 0xc0, !PT ;  /* 0x0060000025257812 */ /* 0x000fe200078ec0ff */
[----:B------:R-:W-:Y:S01]  /*55f0*/  IMAD.MOV.U32 R84, RZ, RZ, RZ ;  /* 0x000000ffff547224 */ /* 0x000fe200078e00ff */
[----:B------:R-:W-:Y:S01]  /*5600*/  LOP3.LUT R85, R85, 0x2, RZ, 0xc0, !PT ;  /* 0x0000000255557812 */ /* 0x000fe200078ec0ff */
[----:B------:R-:W-:Y:S01]  /*5610*/  IMAD.MOV.U32 R79, RZ, RZ, RZ ;  /* 0x000000ffff4f7224 */ /* 0x000fe200078e00ff */
[----:B------:R-:W-:-:S02]  /*5620*/  LOP3.LUT R5, R5, 0x20, R6, 0x78, !PT ;  /* 0x0000002005057812 */ /* 0x000fc400078e7806 */
[----:B------:R-:W-:Y:S01]  /*5630*/  CS2R R82, SRZ ;  /* 0x0000000000527805 */ /* 0x000fe2000001ff00 */
[----:B------:R-:W3:Y:S01]  /*5640*/  LDS R0, [UR44+0x1a0] ;  /* 0x0001a02cff007984 */ /* 0x000ee20008000800 */
[----:B------:R-:W-:Y:S01]  /*5650*/  LOP3.LUT R4, R4, 0x200, R7, 0xf8, !PT ;  /* 0x0000020004047812 */ /* 0x000fe200078ef807 */
[----:B------:R-:W-:Y:S01]  /*5660*/  IMAD.U32 R88, RZ, RZ, UR5 ;  /* 0x00000005ff587e24 */ /* 0x000fe2000f8e00ff */
[----:B------:R-:W-:Y:S01]  /*5670*/  MOV R81, RZ ;  /* 0x000000ff00517202 */ /* 0x000fe20000000f00 */
[----:B------:R-:W-:Y:S01]  /*5680*/  IMAD.MOV R80, RZ, RZ, -R85 ;  /* 0x000000ffff507224 */ /* 0x000fe200078e0a55 */
[----:B------:R-:W-:Y:S01]  /*5690*/  LOP3.LUT R69, R4, R5, RZ, 0xfc, !PT ;  /* 0x0000000504457212 */ /* 0x000fe200078efcff */
[----:B------:R-:W-:Y:S01]  /*56a0*/  IMAD.U32 R86, RZ, RZ, UR4 ;  /* 0x00000004ff567e24 */ /* 0x000fe2000f8e00ff */
[----:B------:R-:W4:Y:S01]  /*56b0*/  LDCU UR58, c[0x0][0x370] ;  /* 0x00006e00ff3a77ac */ /* 0x000f220008000800 */
[----:B------:R-:W1:Y:S01]  /*56c0*/  LDCU.64 UR62, c[0x0][0x348] ;  /* 0x00006900ff3e77ac */ /* 0x000e620008000a00 */
[----:B------:R-:W1:Y:S01]  /*56d0*/  LDCU UR43, c[0x0][0xb0c] ;  /* 0x00016180ff2b77ac */ /* 0x000e620008000800 */
[----:B------:R-:W1:Y:S01]  /*56e0*/  LDCU UR39, c[0x0][0xb30] ;  /* 0x00016600ff2777ac */ /* 0x000e620008000800 */
[----:B------:R-:W1:Y:S01]  /*56f0*/  LDCU.64 UR56, c[0x0][0x888] ;  /* 0x00011100ff3877ac */ /* 0x000e620008000a00 */
[----:B------:R-:W1:Y:S01]  /*5700*/  LDCU.64 UR40, c[0x0][0xb28] ;  /* 0x00016500ff2877ac */ /* 0x000e620008000a00 */
[----:B------:R-:W1:Y:S01]  /*5710*/  LDCU.64 UR60, c[0x0][0x890] ;  /* 0x00011200ff3c77ac */ /* 0x000e620008000a00 */
[----:B------:R-:W1:Y:S01]  /*5720*/  LDCU.128 UR52, c[0x0][0xb10] ;  /* 0x00016200ff3477ac */ /* 0x000e620008000c00 */
[----:B------:R-:W1:Y:S02]  /*5730*/  LDCU UR47, c[0x0][0x374] ;  /* 0x00006e80ff2f77ac */ /* 0x000e640008000800 */
[----:B-1234-:R-:W-:-:S07]  /*5740*/  IMAD.IADD R37, R0, 0x1, R37 ;  /* 0x0000000100257824 */ /* 0x01efce00078e0225 */
.L_x_138:
[----:B------:R-:W-:Y:S02]  /*5750*/  LEA R3, R79, UR44, 0x3 ;  /* 0x0000002c4f037c11 */ /* 0x000fe4000f8e18ff */
[----:B------:R-:W-:Y:S02]  /*5760*/  SHF.L.U32 R0, R83, 0x1f, RZ ;  /* 0x0000001f53007819 */ /* 0x000fe400000006ff */
[----:B-1----:R-:W-:Y:S02]  /*5770*/  LEA R4, R79, UR44, 0x4 ;  /* 0x0000002c4f047c11 */ /* 0x002fe4000f8e20ff */
[----:B------:R-:W1:Y:S02]  /*5780*/  SYNCS.PHASECHK.TRANS64.TRYWAIT P0, [R3+URZ+0xf0], R0 ;  /* 0x0000f000030075a7 */ /* 0x000e6400080011ff */
[----:B-1----:R-:W-:Y:S05]  /*5790*/  @!P0 BRA `(.L_x_97) ;  /* 0x00000050002c8947 */ /* 0x002fea0003800000 */
.L_x_194:
        /* <DEDUP_REMOVED lines=8> */
[----:B--2---:R-:W-:Y:S11]  /*5820*/  LOP3.LUT P0, RZ, R6, 0x1, RZ, 0xc0, !PT ;  /* 0x0000000106ff7812 */ /* 0x004ff6000780c0ff */
[----:B------:R-:W-:Y:S02]  /*5830*/  @!UPT UIADD3 URZ, UPT, UPT, URZ, URZ, URZ ;  /* 0x000000fffffff290 */ /* 0x000fe4000fffe0ff */
[----:B---3--:R-:W-:Y:S01]  /*5840*/  VOTEU.ANY UP1, P0 ;  /* 0x0000000000ff7886 */ /* 0x008fe20000020100 */
[----:B------:R-:W-:Y:S01]  /*5850*/  PLOP3.LUT P0, PT, PT, PT, UP1, 0x80, 0x8 ;  /* 0x000000000008781c */ /* 0x000fe20003f0f018 */
[----:B------:R-:W-:Y:S11]  /*5860*/  UP2UR UR46, UPR, URZ, 0x2 ;  /* 0x00000002ff2e7883 */ /* 0x000ff60008000000 */
[----:B------:R-:W-:Y:S01]  /*5870*/  @!UPT UIADD3 URZ, UPT, UPT, URZ, URZ, URZ ;  /* 0x000000fffffff290 */ /* 0x000fe2000fffe0ff */
[----:B-1----:R-:W-:Y:S02]  /*5880*/  @P0 SHF.R.U32.HI R0, RZ, 0x10, R5 ;  /* 0x00000010ff000819 */ /* 0x002fe40000011605 */
        /* <DEDUP_REMOVED lines=12> */
[----:B------:R-:W2:Y:S01]  /*5950*/  LDCU UR12, c[0x0][0xb20] ;  /* 0x00016400ff0c77ac */ /* 0x000ea20008000800 */
[----:B------:R-:W-:Y:S02]  /*5960*/  UIMAD.WIDE.U32 UR4, UR47, UR55, URZ ;  /* 0x000000372f0472a5 */ /* 0x000fe4000f8e00ff */
[----:B------:R-:W-:Y:S02]  /*5970*/  UIMAD.WIDE.U32 UR6, UR58, UR52, URZ ;  /* 0x000000343a0672a5 */ /* 0x000fe4000f8e00ff */
[----:B------:R-:W-:Y:S02]  /*5980*/  UISETP.NE.AND UP0, UPT, UR54, 0x1, UPT ;  /* 0x000000013600788c */ /* 0x000fe4000bf05270 */
[----:B------:R-:W-:Y:S02]  /*5990*/  UIMAD.WIDE.U32 UR8, UR37, UR55, URZ ;  /* 0x00000037250872a5 */ /* 0x000fe4000f8e00ff */
[----:B------:R-:W-:Y:S02]  /*59a0*/  UIMAD.WIDE.U32 UR10, UR38, UR52, URZ ;  /* 0x00000034260a72a5 */ /* 0x000fe4000f8e00ff */
[----:B------:R-:W-:Y:S02]  /*59b0*/  UISETP.NE.AND UP1, UPT, UR43, 0x1, UPT ;  /* 0x000000012b00788c */ /* 0x000fe4000bf25270 */
[----:B------:R-:W-:Y:S01]  /*59c0*/  UISETP.NE.AND UP2, UPT, UR42, 0x1, UPT ;  /* 0x000000012a00788c */ /* 0x000fe2000bf45270 */
[----:B------:R-:W-:Y:S02]  /*59d0*/  UMOV UR4, UR5 ;  /* 0x0000000500047c82 */ /* 0x000fe40008000000 */
[----:B--2---:R-:W-:Y:S03]  /*59e0*/  USHF.R.U32.HI UR5, URZ, UR12, UR4 ;  /* 0x0000000cff057299 */ /* 0x004fe60008011604 */
[----:B------:R-:W-:Y:S02]  /*59f0*/  UMOV UR4, UR7 ;  /* 0x0000000700047c82 */ /* 0x000fe40008000000 */
[----:B------:R-:W-:Y:S02]  /*5a00*/  USHF.R.U32.HI UR7, URZ, UR53, UR4 ;  /* 0x00000035ff077299 */ /* 0x000fe40008011604 */
[----:B------:R-:W-:Y:S02]  /*5a10*/  USEL UR4, UR47, UR5, !UP0 ;  /* 0x000000052f047287 */ /* 0x000fe4000c000000 */
[----:B------:R-:W-:Y:S01]  /*5a20*/  USEL UR7, UR58, UR7, !UP1 ;  /* 0x000000073a077287 */ /* 0x000fe2000c800000 */
[----:B------:R-:W-:Y:S01]  /*5a30*/  UMOV UR5, UR9 ;  /* 0x0000000900057c82 */ /* 0x000fe20008000000 */
[----:B------:R-:W-:Y:S02]  /*5a40*/  UIMAD.WIDE.U32 UR8, UR4, UR40, URZ ;  /* 0x00000028040872a5 */ /* 0x000fe4000f8e00ff */
[----:B------:R-:W-:Y:S03]  /*5a50*/  USHF.R.U32.HI UR6, URZ, UR12, UR5 ;  /* 0x0000000cff067299 */ /* 0x000fe60008011605 */
[----:B------:R-:W-:Y:S01]  /*5a60*/  UMOV UR5, UR11 ;  /* 0x0000000b00057c82 */ /* 0x000fe20008000000 */
[----:B------:R-:W-:Y:S02]  /*5a70*/  UIMAD.WIDE.U32 UR10, UR7, UR40, URZ ;  /* 0x00000028070a72a5 */ /* 0x000fe4000f8e00ff */
[----:B------:R-:W-:Y:S02]  /*5a80*/  USHF.R.U32.HI UR12, URZ, UR53, UR5 ;  /* 0x00000035ff0c7299 */ /* 0x000fe40008011605 */
[----:B------:R-:W-:Y:S01]  /*5a90*/  USEL UR6, UR37, UR6, !UP0 ;  /* 0x0000000625067287 */ /* 0x000fe2000c000000 */
[----:B------:R-:W-:Y:S02]  /*5aa0*/  UMOV UR5, UR9 ;  /* 0x0000000900057c82 */ /* 0x000fe40008000000 */
[----:B------:R-:W-:Y:S01]  /*5ab0*/  UMOV UR10, UR11 ;  /* 0x0000000b000a7c82 */ /* 0x000fe20008000000 */
[----:B------:R-:W-:Y:S02]  /*5ac0*/  @UP2 USHF.R.U32.HI UR4, URZ, UR41, UR5 ;  /* 0x00000029ff042299 */ /* 0x000fe40008011605 */
[----:B------:R-:W-:Y:S02]  /*5ad0*/  @UP2 USHF.R.U32.HI UR7, URZ, UR41, UR10 ;  /* 0x00000029ff072299 */ /* 0x000fe4000801160a */
[----:B------:R-:W-:Y:S02]  /*5ae0*/  UIMAD UR4, UR42, UR4, URZ ;  /* 0x000000042a0472a4 */ /* 0x000fe4000f8e02ff */
        /* <DEDUP_REMOVED lines=8> */
[----:B------:R-:W-:Y:S02]  /*5b70*/  USEL UR11, UR6, UR4, !UP2 ;  /* 0x00000004060b7287 */ /* 0x000fe4000d000000 */
[----:B------:R-:W-:Y:S02]  /*5b80*/  UIADD3 UR8, UPT, UPT, -UR5, URZ, URZ ;  /* 0x000000ff05087290 */ /* 0x000fe4000fffe1ff */
[----:B------:R-:W-:Y:S01]  /*5b90*/  UIADD3 UR10, UPT, UPT, -UR11, URZ, URZ ;  /* 0x000000ff0b0a7290 */ /* 0x000fe2000fffe1ff */
[----:B------:R-:W-:Y:S01]  /*5ba0*/  @!UP0 UMOV UR4, UR9 ;  /* 0x0000000900048c82 */ /* 0x000fe20008000000 */
[----:B------:R-:W-:Y:S02]  /*5bb0*/  UIADD3 UR9, UPT, UPT, -UR6, URZ, URZ ;  /* 0x000000ff06097290 */ /* 0x000fe4000fffe1ff */
[----:B------:R-:W-:Y:S02]  /*5bc0*/  @!UP0 USHF.R.U32.HI UR4, URZ, UR41, UR4 ;  /* 0x00000029ff048299 */ /* 0x000fe40008011604 */
[----:B------:R-:W-:Y:S02]  /*5bd0*/  UIMAD UR10, UR42, UR10, UR6 ;  /* 0x0000000a2a0a72a4 */ /* 0x000fe4000f8e0206 */
[----:B------:R-:W-:Y:S04]  /*5be0*/  @!UP0 USEL UR4, UR5, UR4, !UP2 ;  /* 0x0000000405048287 */ /* 0x000fe8000d000000 */
[----:B------:R-:W-:Y:S02]  /*5bf0*/  @!UP0 UIMAD UR10, UR7, UR10, UR4 ;  /* 0x0000000a070a82a4 */ /* 0x000fe4000f8e0204 */
[----:B------:R-:W-:Y:S02]  /*5c00*/  @!UP0 UIADD3 UR11, UPT, UPT, UR11, -UR4, URZ ;  /* 0x800000040b0b8290 */ /* 0x000fe4000fffe0ff */
[----:B------:R-:W-:Y:S02]  /*5c10*/  UIMAD UR7, UR43, UR8, UR38 ;  /* 0x000000082b0772a4 */ /* 0x000fe4000f8e0226 */
[----:B------:R-:W-:Y:S02]  /*5c20*/  @!UP0 UIMAD UR6, UR11, UR42, UR5 ;  /* 0x0000002a0b0682a4 */ /* 0x000fe4000f8e0205 */
[----:B------:R-:W-:Y:S01]  /*5c30*/  UIMAD UR4, UR54, UR9, UR37 ;  /* 0x00000009360472a4 */ /* 0x000fe2000f8e0225 */
[----:B------:R-:W-:Y:S02]  /*5c40*/  @!UP0 UMOV UR5, UR10 ;  /* 0x0000000a00058c82 */ /* 0x000fe40008000000 */
[----:B------:R-:W-:Y:S02]  /*5c50*/  UIMAD UR38, UR5, UR43, UR7 ;  /* 0x0000002b052672a4 */ /* 0x000fe4000f8e0207 */
[----:B------:R-:W-:Y:S11]  /*5c60*/  UIMAD UR37, UR6, UR54, UR4 ;  /* 0x00000036062572a4 */ /* 0x000ff6000f8e0204 */
[----:B------:R-:W-:Y:S01]  /*5c70*/  @!UPT UIADD3 URZ, UPT, UPT, URZ, URZ, URZ ;  /* 0x000000fffffff290 */ /* 0x000fe2000fffe0ff */
.L_x_98:
[----:B------:R-:W-:Y:S01]  /*5c80*/  UISETP.NE.AND UP0, UPT, UR39, 0x1, UPT ;  /* 0x000000012700788c */ /* 0x000fe2000bf05270 */
[----:B------:R-:W-:Y:S01]  /*5c90*/  R2UR UR11, R88 ;  /* 0x00000000580b72ca */ /* 0x000fe200000e0000 */
[----:B------:R-:W-:Y:S01]  /*5ca0*/  USHF.L.U32 UR50, UR16, 0x6, URZ ;  /* 0x0000000610327899 */ /* 0x000fe200080006ff */
[----:B------:R-:W-:Y:S01]  /*5cb0*/  IADD3 R79, PT, PT, R79, 0x1, RZ ;  /* 0x000000014f4f7810 */ /* 0x000fe20007ffe0ff */
[----:B------:R-:W-:Y:S07]  /*5cc0*/  USHF.L.U32 UR49, UR20, 0x8, URZ ;  /* 0x0000000814317899 */ /* 0x000fee00080006ff */
[----:B------:R-:W2:Y:S01]  /*5cd0*/  @!UP0 LDCU.128 UR12, c[0x0][0xb10] ;  /* 0x00016200ff0c87ac */ /* 0x000ea20008000c00 */
[----:B------:R-:W3:Y:S01]  /*5ce0*/  @!UP0 LDCU UR5, c[0x0][0xb0c] ;  /* 0x00016180ff0587ac */ /* 0x000ee20008000800 */
[----:B------:R-:W4:Y:S01]  /*5cf0*/  @!UP0 LDCU UR10, c[0x0][0xb20] ;  /* 0x00016400ff0a87ac */ /* 0x000f220008000800 */
[----:B--2---:R-:W-:Y:S02]  /*5d00*/  UIMAD.WIDE.U32 UR8, UR38, UR12, URZ ;  /* 0x0000000c260872a5 */ /* 0x004fe4000f8e00ff */
[----:B------:R-:W-:Y:S02]  /*5d10*/  UIMAD.WIDE.U32 UR6, UR37, UR15, URZ ;  /* 0x0000000f250672a5 */ /* 0x000fe4000f8e00ff */
[----:B------:R-:W-:Y:S03]  /*5d20*/  @!UP0 UISETP.NE.AND UP1, UPT, UR14, 0x1, UPT ;  /* 0x000000010e00888c */ /* 0x000fe6000bf25270 */
[----:B------:R-:W-:Y:S01]  /*5d30*/  @!UP0 UMOV UR4, UR9 ;  /* 0x0000000900048c82 */ /* 0x000fe20008000000 */
[----:B---3--:R-:W-:Y:S02]  /*5d40*/  @!UP0 UISETP.NE.AND UP2, UPT, UR5, 0x1, UPT ;  /* 0x000000010500888c */ /* 0x008fe4000bf45270 */
[----:B------:R-:W-:Y:S01]  /*5d50*/  @!UP0 USHF.R.U32.HI UR4, URZ, UR13, UR4 ;  /* 0x0000000dff048299 */ /* 0x000fe20008011604 */
[----:B------:R-:W-:Y:S02]  /*5d60*/  @!UP0 UMOV UR6, UR7 ;  /* 0x0000000700068c82 */ /* 0x000fe40008000000 */
[----:B----4-:R-:W-:Y:S02]  /*5d70*/  @!UP0 USHF.R.U32.HI UR6, URZ, UR10, UR6 ;  /* 0x0000000aff068299 */ /* 0x010fe40008011606 */
[----:B------:R-:W-:Y:S02]  /*5d80*/  @!UP0 USEL UR7, UR38, UR4, !UP2 ;  /* 0x0000000426078287 */ /* 0x000fe4000d000000 */
[----:B------:R-:W-:Y:S04]  /*5d90*/  @!UP0 USEL UR6, UR37, UR6, !UP1 ;  /* 0x0000000625068287 */ /* 0x000fe8000c800000 */
[----:B------:R-:W-:Y:S02]  /*5da0*/  @!UP0 UIADD3 UR4, UPT, UPT, -UR7, UR6, URZ ;  /* 0x0000000607048290 */ /* 0x000fe4000fffe1ff */
[----:B------:R-:W-:Y:S02]  /*5db0*/  @!UP0 UIADD3 UR6, UPT, UPT, UR7, -UR6, URZ ;  /* 0x8000000607068290 */ /* 0x000fe4000fffe0ff */
[----:B------:R-:W-:Y:S02]  /*5dc0*/  @!UP0 UIMAD UR38, UR4, UR5, UR38 ;  /* 0x00000005042682a4 */ /* 0x000fe4000f8e0226 */
[----:B------:R-:W-:Y:S02]  /*5dd0*/  @!UP0 UIMAD UR37, UR6, UR14, UR37 ;  /* 0x0000000e062582a4 */ /* 0x000fe4000f8e0225 */
[----:B------:R-:W-:Y:S09]  /*5de0*/  ULOP3.LUT UP0, URZ, UR11, 0x1b0, URZ, 0xc0, !UPT ;  /* 0x000001b00bff7892 */ /* 0x000ff2000f80c0ff */
[----:B------:R-:W-:Y:S05]  /*5df0*/  BRA.U !UP0, `(.L_x_99) ;  /* 0x0000000108407547 */ /* 0x000fea000b800000 */
[----:B------:R-:W2:Y:S01]  /*5e00*/  LDCU.64 UR8, c[0x4][0x88] ;  /* 0x01001100ff0877ac */ /* 0x000ea20008000a00 */
[----:B------:R-:W-:Y:S01]  /*5e10*/  MOV R3, 0x0 ;  /* 0x0000000000037802 */ /* 0x000fe20000000f00 */
[----:B------:R-:W-:Y:S02]  /*5e20*/  HFMA2 R12, -RZ, RZ, 0, 5.9604644775390625e-08 ;  /* 0x00000001ff0c7431 */ /* 0x000fe400000001ff */
[----:B------:R-:W-:Y:S02]  /*5e30*/  IMAD.MOV.U32 R8, RZ, RZ, 0x70 ;  /* 0x00000070ff087424 */ /* 0x000fe400078e00ff */
[----:B------:R-:W-:Y:S01]  /*5e40*/  IMAD.MOV.U32 R13, RZ, RZ, RZ ;  /* 0x000000ffff0d7224 */ /* 0x000fe200078e00ff */
[----:B------:R-:W3:Y:S01]  /*5e50*/  LDCU.64 UR6, c[0x4][0x90] ;  /* 0x01001200ff0677ac */ /* 0x000ee20008000a00 */
[----:B------:R-:W4:Y:S01]  /*5e60*/  LDC.64 R2, c[0x4][R3] ;  /* 0x0100000003027b82 */ /* 0x000f220000000a00 */
[----:B------:R-:W1:Y:S01]  /*5e70*/  LDCU.64 UR4, c[0x4][0x8] ;  /* 0x01000100ff0477ac */ /* 0x000e620008000a00 */
[----:B--2---:R-:W-:Y:S01]  /*5e80*/  MOV R5, UR9 ;  /* 0x0000000900057c02 */ /* 0x004fe20008000f00 */
[----:B------:R-:W-:Y:S01]  /*5e90*/  IMAD.U32 R4, RZ, RZ, UR8 ;  /* 0x00000008ff047e24 */ /* 0x000fe2000f8e00ff */
[----:B---3--:R-:W-:Y:S01]  /*5ea0*/  MOV R7, UR7 ;  /* 0x0000000700077c02 */ /* 0x008fe20008000f00 */
[----:B------:R-:W-:Y:S01]  /*5eb0*/  IMAD.U32 R6, RZ, RZ, UR6 ;  /* 0x00000006ff067e24 */ /* 0x000fe2000f8e00ff */
[----:B-1----:R-:W-:Y:S01]  /*5ec0*/  MOV R11, UR5 ;  /* 0x00000005000b7c02 */ /* 0x002fe20008000f00 */
[----:B------:R-:W-:Y:S02]  /*5ed0*/  IMAD.U32 R10, RZ, RZ, UR4 ;  /* 0x00000004ff0a7e24 */ /* 0x000fe4000f8e00ff */
[----:B------:R-:W-:Y:S07]  /*5ee0*/  LEPC R20, `(.L_x_99) ;  /* 0x000000001014794e */ /* 0x000fee0000000000 */
[----:B----45:R-:W-:Y:S05]  /*5ef0*/  CALL.ABS.NOINC R2 ;  /* 0x0000000002007343 */ /* 0x030fea0003c00000 */
.L_x_99:
[----:B------:R-:W-:Y:S01]  /*5f00*/  LOP3.LUT P0, RZ, R86, 0x1b0, RZ, 0xc0, !PT ;  /* 0x000001b056ff7812 */ /* 0x000fe2000780c0ff */
[----:B------:R-:W-:Y:S11]  /*5f10*/  BSSY.RECONVERGENT B6, `(.L_x_100) ;  /* 0x0000013000067945 */ /* 0x000ff60003800200 */
[----:B------:R-:W-:Y:S01]  /*5f20*/  @!UPT UIADD3 URZ, UPT, UPT, URZ, URZ, URZ ;  /* 0x000000fffffff290 */ /* 0x000fe2000fffe0ff */
[----:B------:R-:W-:Y:S05]  /*5f30*/  @!P0 BRA `(.L_x_101) ;  /* 0x0000000000408947 */ /* 0x000fea0003800000 */
        /* <DEDUP_REMOVED lines=16> */
.L_x_101:
[----:B------:R-:W-:Y:S05]  /*6040*/  BSYNC.RECONVERGENT B6 ;  /* 0x0000000000067941 */ /* 0x000fea0003800200 */
.L_x_100:
[----:B------:R-:W-:Y:S01]  /*6050*/  R2UR UR4, R78 ;  /* 0x000000004e0472ca */ /* 0x000fe200000e0000 */
[----:B------:R-:W-:Y:S01]  /*6060*/  UISETP.NE.U32.AND UP0, UPT, UR60, URZ, UPT ;  /* 0x000000ff3c00728c */ /* 0x000fe2000bf05070 */
[----:B------:R-:W-:Y:S02]  /*6070*/  ISETP.NE.U32.AND P4, PT, R72, RZ, PT ;  /* 0x000000ff4800720c */ /* 0x000fe40003f85070 */
[----:B------:R-:W-:Y:S01]  /*6080*/  ISETP.NE.U32.AND P2, PT, RZ, UR56, PT ;  /* 0x00000038ff007c0c */ /* 0x000fe2000bf45070 */
[----:B------:R-:W-:Y:S01]  /*6090*/  UISETP.NE.AND.EX UP1, UPT, UR61, URZ, UPT, UP0 ;  /* 0x000000ff3d00728c */ /* 0x000fe2000bf25300 */
[----:B------:R-:W-:Y:S01]  /*60a0*/  ISETP.NE.AND.EX P4, PT, R73, RZ, PT, P4 ;  /* 0x000000ff4900720c */ /* 0x000fe20003f85340 */
[----:B------:R-:W-:Y:S01]  /*60b0*/  UPLOP3.LUT UP0, UPT, UPT, UPT, UPT, 0x40, 0x4 ;  /* 0x000000000004789c */ /* 0x000fe20003f0e870 */
[----:B------:R-:W-:Y:S05]  /*60c0*/  ISETP.NE.AND.EX P2, PT, RZ, UR57, PT, P2 ;  /* 0x00000039ff007c0c */ /* 0x000fea000bf45320 */
[----:B------:R-:W-:Y:S06]  /*60d0*/  UISETP.NE.AND UP2, UPT, UR4, URZ, UPT ;  /* 0x000000ff0400728c */ /* 0x000fec000bf45270 */
[----:B------:R-:W-:Y:S05]  /*60e0*/  PLOP3.LUT P1, PT, PT, PT, UP2, 0x80, 0x8 ;  /* 0x000000000008781c */ /* 0x000fea0003f2f028 */
[----:B------:R-:W-:Y:S06]  /*60f0*/  @UP2 UPLOP3.LUT UP0, UPT, UPT, UPT, UP1, 0x80, 0x8 ;  /* 0x000000000008289c */ /* 0x000fec0003f0f010 */
[----:B------:R-:W-:Y:S01]  /*6100*/  PLOP3.LUT P0, PT, PT, PT, UP0, 0x80, 0x8 ;  /* 0x000000000008781c */ /* 0x000fe20003f0f008 */
[----:B------:R-:W-:Y:S01]  /*6110*/  @!UPT UIADD3 URZ, UPT, UPT, URZ, URZ, URZ ;  /* 0x000000fffffff290 */ /* 0x000fe2000fffe0ff */
[----:B------:R-:W-:Y:S11]  /*6120*/  BRA.U !UP1, `(.L_x_102) ;  /* 0x00000001093c7547 */ /* 0x000ff6000b800000 */
[----:B------:R-:W-:Y:S01]  /*6130*/  UISETP.NE.U32.AND UP0, UPT, UR56, URZ, UPT ;  /* 0x000000ff3800728c */ /* 0x000fe2000bf05070 */
[----:B-1----:R-:W-:Y:S01]  /*6140*/  HFMA2 R0, -RZ, RZ, 0, 5.9604644775390625e-08 ;  /* 0x00000001ff007431 */ /* 0x002fe200000001ff */
[----:B------:R-:W1:Y:S01]  /*6150*/  LDCU.64 UR8, c[0x0][0x358] ;  /* 0x00006b00ff0877ac */ /* 0x000e620008000a00 */
[----:B------:R-:W-:Y:S01]  /*6160*/  IMAD.MOV.U32 R74, RZ, RZ, 0x1 ;  /* 0x00000001ff4a7424 */ /* 0x000fe200078e00ff */
[----:B------:R-:W-:Y:S06]  /*6170*/  UISETP.NE.AND.EX UP0, UPT, UR57, URZ, UPT, UP0 ;  /* 0x000000ff3900728c */ /* 0x000fec000bf05300 */
[----:B------:R-:W-:Y:S05]  /*6180*/  PLOP3.LUT P3, PT, PT, PT, UP0, 0x80, 0x8 ;  /* 0x000000000008781c */ /* 0x000fea0003f6f008 */
[----:B------:R-:W2:Y:S01]  /*6190*/  @UP0 LDCU.64 UR4, c[0x0][0x888] ;  /* 0x00011100ff0407ac */ /* 0x000ea20008000a00 */
[----:B------:R-:W-:Y:S07]  /*61a0*/  @UP0 UIMAD UR6, UR36, UR60, URZ ;  /* 0x0000003c240602a4 */ /* 0x000fee000f8e02ff */
[----:B------:R-:W-:Y:S01]  /*61b0*/  @!P3 PRMT R74, R0, 0x7610, R74 ;  /* 0x00007610004ab816 */ /* 0x000fe2000000004a */
[----:B--2---:R-:W-:Y:S06]  /*61c0*/  @UP0 UIMAD.WIDE UR4, UR6, 0x4, UR4 ;  /* 0x00000004060408a5 */ /* 0x004fec000f8e0204 */
[----:B-----5:R-:W-:Y:S01]  /*61d0*/  IMAD.U32 R40, RZ, RZ, UR4 ;  /* 0x00000004ff287e24 */ /* 0x020fe2000f8e00ff */
[----:B------:R-:W-:Y:S04]  /*61e0*/  MOV R41, UR5 ;  /* 0x0000000500297c02 */ /* 0x000fe80008000f00 */
[----:B------:R-:W2:Y:S01]  /*61f0*/  @!UP0 LDCU UR4, c[0x0][0x880] ;  /* 0x00011000ff0487ac */ /* 0x000ea20008000800 */
[----:B-1----:R3:W5:Y:S02]  /*6200*/  @P3 LDG.E R40, desc[UR8][R40.64] ;  /* 0x0000000828283981 */ /* 0x002764000c1e1900 */
[----:B--23--:R-:W-:Y:S02]  /*6210*/  @!P3 IMAD.U32 R40, RZ, RZ, UR4 ;  /* 0x00000004ff28be24 */ /* 0x00cfe4000f8e00ff */
.L_x_102:
[----:B------:R-:W-:Y:S05]  /*6220*/  @!P4 BRA `(.L_x_103) ;  /* 0x000000000024c947 */ /* 0x000fea0003800000 */
[----:B------:R-:W-:Y:S01]  /*6230*/  ISETP.NE.U32.AND P3, PT, R70, RZ, PT ;  /* 0x000000ff4600720c */ /* 0x000fe20003f65070 */
[----:B------:R-:W2:Y:S03]  /*6240*/  LDCU.64 UR4, c[0x0][0x358] ;  /* 0x00006b00ff0477ac */ /* 0x000ea60008000a00 */
[----:B------:R-:W-:Y:S11]  /*6250*/  ISETP.NE.AND.EX P3, PT, R71, RZ, PT, P3 ;  /* 0x000000ff4700720c */ /* 0x000ff60003f65330 */
[----:B------:R-:W-:Y:S02]  /*6260*/  @!UPT UIADD3 URZ, UPT, UPT, URZ, URZ, URZ ;  /* 0x000000fffffff290 */ /* 0x000fe4000fffe0ff */
[----:B------:R-:W3:Y:S01]  /*6270*/  @P3 LDC.64 R2, c[0x0][0x8a8] ;  /* 0x00022a00ff023b82 */ /* 0x000ee20000000a00 */
[----:B-1----:R-:W-:Y:S04]  /*6280*/  @P3 IMAD R0, R72, UR36, RZ ;  /* 0x0000002448003c24 */ /* 0x002fe8000f8e02ff */
[----:B---3--:R-:W-:Y:S05]  /*6290*/  @P3 IMAD.WIDE R2, R0, 0x4, R2 ;  /* 0x0000000400023825 */ /* 0x008fea00078e0202 */
[----:B--2--5:R2:W5:Y:S02]  /*62a0*/  @P3 LDG.E R38, desc[UR4][R2.64] ;  /* 0x0000000402263981 */ /* 0x024564000c1e1900 */
[----:B--2---:R-:W3:Y:S02]  /*62b0*/  @!P3 LDC R38, c[0x0][0x8a0] ;  /* 0x00022800ff26bb82 */ /* 0x004ee40000000800 */
.L_x_103:
[----:B-----5:R-:W-:Y:S01]  /*62c0*/  ISETP.NE.AND P4, PT, R40, RZ, PT ;  /* 0x000000ff2800720c */ /* 0x020fe20003f85270 */
[----:B------:R-:W-:Y:S01]  /*62d0*/  BSSY B1, `(.L_x_104) ;  /* 0x0000042000017945 */ /* 0x000fe20003800000 */
[----:B------:R-:W-:Y:S01]  /*62e0*/  SEL R5, RZ, 0xffffffff, P2 ;  /* 0xffffffffff057807 */ /* 0x000fe20001000000 */
[----:B------:R-:W-:Y:S01]  /*62f0*/  IMAD.MOV.U32 R53, RZ, RZ, 0x1 ;  /* 0x00000001ff357424 */ /* 0x000fe200078e00ff */
[----:B------:R-:W-:Y:S02]  /*6300*/  LOP3.LUT P3, RZ, R74, 0xff, RZ, 0xc0, !PT ;  /* 0x000000ff4aff7812 */ /* 0x000fe4000786c0ff */
[----:B------:R-:W-:Y:S02]  /*6310*/  CS2R R46, SRZ ;  /* 0x00000000002e7805 */ /* 0x000fe4000001ff00 */
[----:B-1----:R-:W-:Y:S02]  /*6320*/  @P1 SEL R0, RZ, 0xffffffff, P4 ;  /* 0xffffffffff001807 */ /* 0x002fe40002000000 */
[----:B------:R-:W-:Y:S02]  /*6330*/  CS2R R44, SRZ ;  /* 0x00000000002c7805 */ /* 0x000fe4000001ff00 */
[----:B------:R-:W-:Y:S02]  /*6340*/  LEA R2, R82, UR44, 0x3 ;  /* 0x0000002c52027c11 */ /* 0x000fe4000f8e18ff */
[----:B------:R-:W-:Y:S02]  /*6350*/  CS2R R50, SRZ ;  /* 0x0000000000327805 */ /* 0x000fe4000001ff00 */
[----:B------:R-:W-:Y:S02]  /*6360*/  @P0 SEL R0, R5, R0, !P3 ;  /* 0x0000000005000207 */ /* 0x000fe40005800000 */
[----:B------:R-:W-:Y:S02]  /*6370*/  CS2R R48, SRZ ;  /* 0x0000000000307805 */ /* 0x000fe4000001ff00 */
[----:B------:R-:W-:Y:S02]  /*6380*/  LEA R52, R36, UR44, 0x3 ;  /* 0x0000002c24347c11 */ /* 0x000fe4000f8e18ff */
[----:B------:R-:W-:Y:S02]  /*6390*/  @P1 LOP3.LUT R0, R0, 0x1, RZ, 0xc0, !PT ;  /* 0x0000000100001812 */ /* 0x000fe400078ec0ff */
[----:B------:R-:W-:Y:S02]  /*63a0*/  SHF.L.U32 R3, R84, 0x1f, RZ ;  /* 0x0000001f54037819 */ /* 0x000fe400000006ff */
[----:B------:R-:W-:Y:S02]  /*63b0*/  ISETP.NE.U32.OR P6, PT, R0, 0x1, !P1 ;  /* 0x000000010000780c */ /* 0x000fe40004fc5470 */
[----:B------:R-:W-:Y:S02]  /*63c0*/  PLOP3.LUT P2, PT, PT, PT, UP1, 0x80, 0x8 ;  /* 0x000000000008781c */ /* 0x000fe40003f4f018 */
[----:B------:R-:W-:Y:S02]  /*63d0*/  LEA.HI R39, R36, R36, RZ, 0x1 ;  /* 0x0000002424277211 */ /* 0x000fe400078f08ff */
[----:B------:R-:W-:Y:S02]  /*63e0*/  SEL R4, RZ, 0xffffffff, P4 ;  /* 0xffffffffff047807 */ /* 0x000fe40002000000 */
[----:B------:R-:W-:Y:S05]  /*63f0*/  P2R R61, PR, RZ, 0x40 ;  /* 0x00000040ff3d7803 */ /* 0x000fea0000000000 */
[----:B------:R-:W-:Y:S02]  /*6400*/  @P6 SHF.L.U32 R0, R81, 0x1f, RZ ;  /* 0x0000001f51006819 */ /* 0x000fe400000006ff */
[----:B------:R-:W-:Y:S02]  /*6410*/  @P2 SEL R4, R5, R4, !P3 ;  /* 0x0000000405042207 */ /* 0x000fe40005800000 */
[----:B------:R1:W2:Y:S02]  /*6420*/  @P6 SYNCS.PHASECHK.TRANS64.TRYWAIT P1, [R2+URZ+0xa0], R0 ;  /* 0x0000a000020065a7 */ /* 0x0002a400080211ff */
[----:B------:R-:W-:Y:S04]  /*6430*/  LOP3.LUT R4, R4, 0x1, RZ, 0xc0, !PT ;  /* 0x0000000104047812 */ /* 0x000fe800078ec0ff */
[----:B------:R-:W-:Y:S04]  /*6440*/  ISETP.NE.U32.AND P5, PT, R4, 0x1, PT ;  /* 0x000000010400780c */ /* 0x000fe80003fa5070 */
[----:B------:R-:W-:Y:S01]  /*6450*/  P2R R54, PR, RZ, 0x20 ;  /* 0x00000020ff367803 */ /* 0x000fe20000000000 */
[----:B------:R4:W3:Y:S01]  /*6460*/  SYNCS.PHASECHK.TRANS64.TRYWAIT P0, [R52+URZ+0x110], R3 ;  /* 0x00011003340075a7 */ /* 0x0008e200080011ff */
[C---:B-1----:R-:W-:Y:S01]  /*6470*/  IMAD.SHL.U32 R0, R39.reuse, 0x80, RZ ;  /* 0x0000008027007824 */ /* 0x042fe200078e00ff */
[----:B------:R-:W-:Y:S04]  /*6480*/  LOP3.LUT R39, R39, 0xffe, RZ, 0xc0, !PT ;  /* 0x00000ffe27277812 */ /* 0x000fe800078ec0ff */
[----:B------:R-:W-:Y:S01]  /*6490*/  LOP3.LUT R0, R0, 0xffffff00, RZ, 0xc0, !PT ;  /* 0xffffff0000007812 */ /* 0x000fe200078ec0ff */
[----:B------:R-:W-:Y:S04]  /*64a0*/  IMAD.IADD R39, R36, 0x1, -R39 ;  /* 0x0000000124277824 */ /* 0x000fe800078e0a27 */
[----:B------:R-:W-:Y:S04]  /*64b0*/  IMAD.IADD R0, R37, 0x1, R0 ;  /* 0x0000000125007824 */ /* 0x000fe800078e0200 */
[----:B------:R-:W-:Y:S01]  /*64c0*/  IMAD R39, R39, 0x100000, R0 ;  /* 0x0010000027277824 */ /* 0x000fe200078e0200 */
[----:B--2---:R-:W-:Y:S01]  /*64d0*/  @P6 SEL R53, RZ, 0x1, !P1 ;  /* 0x00000001ff356807 */ /* 0x004fe20004800000 */
[----:B----4-:R-:W-:Y:S06]  /*64e0*/  @!P6 BRA `(.L_x_105) ;  /* 0x000000000080e947 */ /* 0x010fec0003800000 */
[----:B------:R-:W-:Y:S01]  /*64f0*/  @P5 IMAD R5, R82, 0x1000, R69 ;  /* 0x0000100052055824 */ /* 0x000fe200078e0245 */
[----:B------:R-:W-:Y:S01]  /*6500*/  ISETP.NE.AND P1, PT, R53, RZ, PT ;  /* 0x000000ff3500720c */ /* 0x000fe20003f25270 */
[----:B------:R-:W-:Y:S01]  /*6510*/  BSSY B0, `(.L_x_106) ;  /* 0x000000b000007945 */ /* 0x000fe20003800000 */
[----:B------:R-:W-:Y:S01]  /*6520*/  CS2R R50, SRZ ;  /* 0x0000000000327805 */ /* 0x000fe2000001ff00 */
[----:B------:R-:W-:Y:S01]  /*6530*/  @P5 VIADD R4, R5, UR44 ;  /* 0x0000002c05045c36 */ /* 0x000fe20008000000 */
[----:B------:R-:W-:Y:S02]  /*6540*/  CS2R R48, SRZ ;  /* 0x0000000000307805 */ /* 0x000fe4000001ff00 */
[----:B------:R-:W-:Y:S02]  /*6550*/  CS2R R46, SRZ ;  /* 0x00000000002e7805 */ /* 0x000fe4000001ff00 */
[----:B------:R-:W-:Y:S01]  /*6560*/  CS2R R44, SRZ ;  /* 0x00000000002c7805 */ /* 0x000fe2000001ff00 */
[----:B------:R-:W-:Y:S04]  /*6570*/  @P5 IMAD R4, R85, -0x10, R4 ;  /* 0xfffffff055045824 */ /* 0x000fe800078e0204 */
[----:B------:R-:W-:Y:S05]  /*6580*/  @P1 BRA `(.L_x_107) ;  /* 0x00000000000c1947 */ /* 0x000fea0003800000 */
[----:B------:R-:W-:Y:S04]  /*6590*/  SHF.L.U32 R0, R81, 0x1f, RZ ;  /* 0x0000001f51007819 */ /* 0x000fe800000006ff */
[----:B------:R-:W1:Y:S02]  /*65a0*/  SYNCS.PHASECHK.TRANS64.TRYWAIT P1, [R2+URZ+0xa0], R0 ;  /* 0x0000a000020075a7 */ /* 0x000e6400080211ff */
[----:B-1----:R-:W-:Y:S05]  /*65b0*/  @!P1 BRA `(.L_x_108) ;  /* 0x0000004000b89947 */ /* 0x002fea0003800000 */
.L_x_107:
[----:B------:R-:W-:Y:S05]  /*65c0*/  BSYNC B0 ;  /* 0x0000000000007941 */ /* 0x000fea0003800000 */
.L_x_106:
[----:B------:R-:W-:Y:S01]  /*65d0*/  ISETP.NE.AND P1, PT, R54, RZ, PT ;  /* 0x000000ff3600720c */ /* 0x000fe20003f25270 */
[----:B-1----:R-:W-:Y:S02]  /*65e0*/  VIADD R2, R2, 0xc0 ;  /* 0x000000c002027836 */ /* 0x002fe40000000000 */
[----:B------:R-:W-:Y:S02]  /*65f0*/  IMAD.U32 R0, RZ, RZ, UR45 ;  /* 0x0000002dff007e24 */ /* 0x000fe4000f8e00ff */
[----:B------:R-:W-:Y:S03]  /*6600*/  VIADD R82, R82, 0x1 ;  /* 0x0000000152527836 */ /* 0x000fe60000000000 */
[----:B------:R-:W-:Y:S05]  /*6610*/  PRMT R0, R0, 0x654, R2 ;  /* 0x0000065400007816 */ /* 0x000fea0000000002 */
[----:B------:R1:W2:Y:S04]  /*6620*/  @P1 LDS.128 R48, [R5+UR44+0x200] ;  /* 0x0002002c05301984 */ /* 0x0002a80008000c00 */
[----:B------:R1:W4:Y:S01]  /*6630*/  @P1 LDS.128 R44, [R4+0x210] ;  /* 0x00021000042c1984 */ /* 0x0003220000000c00 */
[C---:B------:R-:W-:Y:S01]  /*6640*/  ISETP.NE.AND P1, PT, R82.reuse, 0x4, PT ;  /* 0x000000045200780c */ /* 0x040fe20003f25270 */
[----:B------:R-:W-:Y:S01]  /*6650*/  @!PT LDS RZ, [RZ] ;  /* 0x00000000fffff984 */ /* 0x000fe20000000800 */
[----:B------:R-:W-:Y:S01]  /*6660*/  @!PT LDS RZ, [RZ] ;  /* 0x00000000fffff984 */ /* 0x000fe20000000800 */
[----:B------:R-:W-:Y:S01]  /*6670*/  @!PT LDS RZ, [RZ] ;  /* 0x00000000fffff984 */ /* 0x000fe20000000800 */
[----:B------:R-:W-:Y:S01]  /*6680*/  @!PT LDS RZ, [RZ] ;  /* 0x00000000fffff984 */ /* 0x000fe20000000800 */
[----:B------:R5:W-:Y:S06]  /*6690*/  MEMBAR.ALL.CTA ;  /* 0x0000000000007992 */ /* 0x000bec0000008000 */
[----:B-----5:R-:W5:Y:S01]  /*66a0*/  FENCE.VIEW.ASYNC.S ;  /* 0x00000000000073c6 */ /* 0x020f620000000000 */
[----:B------:R-:W-:Y:S01]  /*66b0*/  SEL R82, R82, RZ, P1 ;  /* 0x000000ff52527207 */ /* 0x000fe20000800000 */
[----:B-----5:R5:W-:Y:S02]  /*66c0*/  SYNCS.ARRIVE.TRANS64.RED.A1T0 RZ, [R0+URZ], RZ ;  /* 0x000000ff00ff79a7 */ /* 0x020be400081004ff */
[----:B-----5:R-:W-:Y:S04]  /*66d0*/  SEL R0, RZ, 0x1, P1 ;  /* 0x00000001ff007807 */ /* 0x020fe80000800000 */
[----:B-12---:R-:W-:Y:S02]  /*66e0*/  LOP3.LUT R81, R81, R0, RZ, 0x3c, !PT ;  /* 0x0000000051517212 */ /* 0x006fe400078e3cff */
.L_x_105:
[----:B------:R-:W-:Y:S05]  /*66f0*/  BSYNC B1 ;  /* 0x0000000000017941 */ /* 0x000fea0003800000 */
.L_x_104:
[----:B------:R-:W-:Y:S04]  /*6700*/  SHF.R.U32.HI R0, RZ, 0x15, R39 ;  /* 0x00000015ff007819 */ /* 0x000fe80000011627 */
[----:B------:R-:W-:Y:S01]  /*6710*/  LOP3.LUT P1, RZ, R0, 0x3, R75, 0x48, !PT ;  /* 0x0000000300ff7812 */ /* 0x000fe2000782484b */
[----:B------:R-:W-:Y:S01]  /*6720*/  @!UPT UIADD3 URZ, UPT, UPT, URZ, URZ, URZ ;  /* 0x000000fffffff290 */ /* 0x000fe2000fffe0ff */
[----:B---3--:R-:W-:Y:S11]  /*6730*/  @P0 BRA `(.L_x_109) ;  /* 0x0000000000080947 */ /* 0x008ff60003800000 */
[----:B------:R-:W1:Y:S02]  /*6740*/  SYNCS.PHASECHK.TRANS64.TRYWAIT P0, [R52+URZ+0x110], R3 ;  /* 0x00011003340075a7 */ /* 0x000e6400080011ff */
[----:B-1----:R-:W-:Y:S05]  /*6750*/  @!P0 BRA `(.L_x_110) ;  /* 0x0000004000648947 */ /* 0x002fea0003800000 */
.L_x_109:
[----:B------:R-:W-:Y:S05]  /*6760*/  @!P1 BRA `(.L_x_111) ;  /* 0x0000000000409947 */ /* 0x000fea0003800000 */
[----:B------:R-:W2:Y:S01]  /*6770*/  LDCU.64 UR8, c[0x4][0x78] ;  /* 0x01000f00ff0877ac */ /* 0x000ea20008000a00 */
[----:B-1----:R-:W-:Y:S01]  /*6780*/  MOV R3, 0x0 ;  /* 0x0000000000037802 */ /* 0x002fe20000000f00 */
[----:B------:R-:W-:Y:S02]  /*6790*/  HFMA2 R12, -RZ, RZ, 0, 5.9604644775390625e-08 ;  /* 0x00000001ff0c7431 */ /* 0x000fe400000001ff */
[----:B------:R-:W-:Y:S02]  /*67a0*/  IMAD.MOV.U32 R8, RZ, RZ, 0x192 ;  /* 0x00000192ff087424 */ /* 0x000fe400078e00ff */
[----:B------:R-:W-:Y:S01]  /*67b0*/  IMAD.MOV.U32 R13, RZ, RZ, RZ ;  /* 0x000000ffff0d7224 */ /* 0x000fe200078e00ff */
[----:B------:R-:W1:Y:S01]  /*67c0*/  LDCU.64 UR6, c[0x4][0x80] ;  /* 0x01001000ff0677ac */ /* 0x000e620008000a00 */
[----:B------:R-:W3:Y:S01]  /*67d0*/  LDC.64 R2, c[0x4][R3] ;  /* 0x0100000003027b82 */ /* 0x000ee20000000a00 */
[----:B------:R-:W5:Y:S01]  /*67e0*/  LDCU.64 UR4, c[0x4][0x18] ;  /* 0x01000300ff0477ac */ /* 0x000f620008000a00 */
[----:B--2---:R-:W-:Y:S01]  /*67f0*/  MOV R5, UR9 ;  /* 0x0000000900057c02 */ /* 0x004fe20008000f00 */
[----:B------:R-:W-:Y:S01]  /*6800*/  IMAD.U32 R4, RZ, RZ, UR8 ;  /* 0x00000008ff047e24 */ /* 0x000fe2000f8e00ff */
[----:B-1----:R-:W-:Y:S01]  /*6810*/  MOV R7, UR7 ;  /* 0x0000000700077c02 */ /* 0x002fe20008000f00 */
[----:B------:R-:W-:Y:S01]  /*6820*/  IMAD.U32 R6, RZ, RZ, UR6 ;  /* 0x00000006ff067e24 */ /* 0x000fe2000f8e00ff */
[----:B-----5:R-:W-:Y:S01]  /*6830*/  MOV R11, UR5 ;  /* 0x00000005000b7c02 */ /* 0x020fe20008000f00 */
[----:B------:R-:W-:Y:S02]  /*6840*/  IMAD.U32 R10, RZ, RZ, UR4 ;  /* 0x00000004ff0a7e24 */ /* 0x000fe4000f8e00ff */
[----:B------:R-:W-:Y:S07]  /*6850*/  LEPC R20, `(.L_x_111) ;  /* 0x000000001014794e */ /* 0x000fee0000000000 */
[----:B---34-:R-:W-:Y:S05]  /*6860*/  CALL.ABS.NOINC R2 ;  /* 0x0000000002007343 */ /* 0x018fea0003c00000 */
.L_x_111:
[----:B------:R-:W-:Y:S05]  /*6870*/  WARPSYNC.ALL ;  /* 0x0000000000007948 */ /* 0x000fea0003800000 */
[----:B------:R-:W-:Y:S01]  /*6880*/  R2UR UR4, R39 ;  /* 0x00000000270472ca */ /* 0x000fe200000e0000 */
[----:B------:R-:W-:Y:S01]  /*6890*/  BSSY.RECONVERGENT B0, `(.L_x_112) ;  /* 0x00000a0000007945 */ /* 0x000fe20003800200 */
[C---:B------:R-:W-:Y:S02]  /*68a0*/  SHF.L.U32 R2, R48.reuse, 0x10, RZ ;  /* 0x0000001030027819 */ /* 0x040fe400000006ff */
[C---:B-1----:R-:W-:Y:S02]  /*68b0*/  PRMT R3, R48.reuse, 0x8880, RZ ;  /* 0x0000888030037816 */ /* 0x042fe400000000ff */
[----:B------:R-:W-:Y:S02]  /*68c0*/  SHF.L.U32 R41, R48, 0x8, RZ ;  /* 0x0000000830297819 */ /* 0x000fe400000006ff */
[----:B------:R-:W-:Y:S02]  /*68d0*/  SHF.L.U32 R42, R49, 0x10, RZ ;  /* 0x00000010312a7819 */ /* 0x000fe400000006ff */
[----:B------:R-:W-:Y:S02]  /*68e0*/  IADD3 R60, PT, PT, R69, UR44, RZ ;  /* 0x0000002c453c7c10 */ /* 0x000fe4000fffe0ff */
[----:B------:R-:W-:Y:S01]  /*68f0*/  SHF.R.S32.HI R42, RZ, 0x18, R42 ;  /* 0x00000018ff2a7819 */ /* 0x000fe2000001142a */
[----:B------:R-:W-:Y:S01]  /*6900*/  LDTM.16dp32bit_t0_t15.x32 R4, tmem[UR4] ;  /* 0x00000004000479ee */ /* 0x000fe20008a80000 */
[----:B------:R-:W1:Y:S01]  /*6910*/  LDTM.16dp32bit_t16_t31.x32 R4, tmem[UR4+0x20] ;  /* 0x00002004000479ee */ /* 0x000e620008aa0000 */
[----:B------:R-:W-:Y:S02]  /*6920*/  SHF.L.U32 R55, R80, 0x4, RZ ;  /* 0x0000000450377819 */ /* 0x000fe400000006ff */
[----:B------:R-:W-:Y:S02]  /*6930*/  ISETP.NE.AND P0, PT, R87, RZ, PT ;  /* 0x000000ff5700720c */ /* 0x000fe40003f05270 */
[----:B------:R-:W-:Y:S02]  /*6940*/  IADD3 R89, PT, PT, R60, R55, RZ ;  /* 0x000000373c597210 */ /* 0x000fe40007ffe0ff */
[----:B------:R-:W-:Y:S01]  /*6950*/  ISETP.NE.AND P6, PT, R61, RZ, PT ;  /* 0x000000ff3d00720c */ /* 0x000fe20003fc5270 */
[C---:B-1----:R-:W-:Y:S01]  /*6960*/  IMAD R0, R38.reuse, R4, RZ ;  /* 0x0000000426007224 */ /* 0x042fe200078e02ff */
[----:B------:R-:W-:Y:S01]  /*6970*/  SHF.R.S32.HI R4, RZ, 0x18, R2 ;  /* 0x00000018ff047819 */ /* 0x000fe20000011402 */
[C---:B------:R-:W-:Y:S01]  /*6980*/  IMAD R2, R38.reuse, R5, RZ ;  /* 0x0000000526027224 */ /* 0x040fe200078e02ff */
[----:B------:R-:W-:Y:S01]  /*6990*/  SHF.R.S32.HI R5, RZ, 0x18, R41 ;  /* 0x00000018ff057819 */ /* 0x000fe20000011429 */
[----:B------:R-:W-:Y:S01]  /*69a0*/  IMAD R0, R3, R40, R0 ;  /* 0x0000002803007224 */ /* 0x000fe200078e0200 */
[----:B------:R-:W-:Y:S01]  /*69b0*/  PRMT R41, R49, 0x8880, RZ ;  /* 0x0000888031297816 */ /* 0x000fe200000000ff */
[----:B------:R-:W-:Y:S02]  /*69c0*/  IMAD R3, R38, R6, RZ ;  /* 0x0000000626037224 */ /* 0x000fe400078e02ff */
[-C--:B------:R-:W-:Y:S01]  /*69d0*/  IMAD R2, R4, R40.reuse, R2 ;  /* 0x0000002804027224 */ /* 0x080fe200078e0202 */
[----:B------:R-:W-:Y:S01]  /*69e0*/  SHF.R.S32.HI R4, RZ, 0x18, R48 ;  /* 0x00000018ff047819 */ /* 0x000fe20000011430 */
[----:B------:R-:W-:Y:S02]  /*69f0*/  IMAD R7, R38, R7, RZ ;  /* 0x0000000726077224 */ /* 0x000fe400078e02ff */
[-C--:B------:R-:W-:Y:S02]  /*6a00*/  IMAD R3, R5, R40.reuse, R3 ;  /* 0x0000002805037224 */ /* 0x080fe400078e0203 */
[----:B------:R-:W-:Y:S02]  /*6a10*/  IMAD R7, R4, R40, R7 ;  /* 0x0000002804077224 */ /* 0x000fe400078e0207 */
[C---:B------:R-:W-:Y:S02]  /*6a20*/  IMAD R6, R38.reuse, R11, RZ ;  /* 0x0000000b26067224 */ /* 0x040fe400078e02ff */
[C---:B------:R-:W-:Y:S01]  /*6a30*/  IMAD R11, R38.reuse, R16, RZ ;  /* 0x00000010260b7224 */ /* 0x040fe200078e02ff */
[----:B------:R-:W-:Y:S01]  /*6a40*/  I2IP.S8.S32.SAT R56, R7, R3, RZ ;  /* 0x0000000307387239 */ /* 0x000fe200000014ff */
[C---:B------:R-:W-:Y:S02]  /*6a50*/  IMAD R16, R38.reuse, R21, RZ ;  /* 0x0000001526107224 */ /* 0x040fe400078e02ff */
[----:B------:R-:W-:Y:S01]  /*6a60*/  IMAD R21, R38, R26, RZ ;  /* 0x0000001a26157224 */ /* 0x000fe200078e02ff */
[----:B------:R-:W-:Y:S01]  /*6a70*/  I2IP.S8.S32.SAT R56, R2, R0, R56 ;  /* 0x0000000002387239 */ /* 0x000fe20000001438 */
[C---:B------:R-:W-:Y:S01]  /*6a80*/  IMAD R26, R38.reuse, R31, RZ ;  /* 0x0000001f261a7224 */ /* 0x040fe200078e02ff */
[----:B------:R-:W-:Y:S01]  /*6a90*/  SHF.R.S32.HI R2, RZ, 0x18, R49 ;  /* 0x00000018ff027819 */ /* 0x000fe20000011431 */
[C---:B------:R-:W-:Y:S02]  /*6aa0*/  IMAD R3, R38.reuse, R8, RZ ;  /* 0x0000000826037224 */ /* 0x040fe400078e02ff */
[----:B------:R-:W-:Y:S02]  /*6ab0*/  IMAD.SHL.U32 R31, R49, 0x100, RZ ;  /* 0x00000100311f7824 */ /* 0x000fe400078e00ff */
[C---:B------:R-:W-:Y:S02]  /*6ac0*/  IMAD R8, R38.reuse, R13, RZ ;  /* 0x0000000d26087224 */ /* 0x040fe400078e02ff */
[C---:B------:R-:W-:Y:S01]  /*6ad0*/  IMAD R13, R38.reuse, R18, RZ ;  /* 0x00000012260d7224 */ /* 0x040fe200078e02ff */
[----:B------:R-:W-:Y:S01]  /*6ae0*/  SHF.R.S32.HI R0, RZ, 0x18, R31 ;  /* 0x00000018ff007819 */ /* 0x000fe2000001141f */
[----:B------:R-:W-:Y:S01]  /*6af0*/  IMAD R18, R38, R23, RZ ;  /* 0x0000001726127224 */ /* 0x000fe200078e02ff */
[----:B------:R-:W-:Y:S01]  /*6b00*/  SHF.L.U32 R31, R50, 0x10, RZ ;  /* 0x00000010321f7819 */ /* 0x000fe200000006ff */
[C---:B------:R-:W-:Y:S02]  /*6b10*/  IMAD R4, R38.reuse, R9, RZ ;  /* 0x0000000926047224 */ /* 0x040fe400078e02ff */
[C---:B------:R-:W-:Y:S01]  /*6b20*/  IMAD R23, R38.reuse, R28, RZ ;  /* 0x0000001c26177224 */ /* 0x040fe200078e02ff */
[----:B------:R-:W-:Y:S01]  /*6b30*/  SHF.R.S32.HI R31, RZ, 0x18, R31 ;  /* 0x00000018ff1f7819 */ /* 0x000fe2000001141f */
[C---:B------:R-:W-:Y:S02]  /*6b40*/  IMAD R7, R38.reuse, R12, RZ ;  /* 0x0000000c26077224 */ /* 0x040fe400078e02ff */
[----:B------:R-:W-:Y:S01]  /*6b50*/  IMAD R28, R38, R33, RZ ;  /* 0x00000021261c7224 */ /* 0x000fe200078e02ff */
[----:B------:R-:W-:Y:S01]  /*6b60*/  PRMT R33, R50, 0x8880, RZ ;  /* 0x0000888032217816 */ /* 0x000fe200000000ff */
[----:B------:R-:W-:Y:S02]  /*6b70*/  IMAD R3, R41, R40, R3 ;  /* 0x0000002829037224 */ /* 0x000fe400078e0203 */
[C---:B------:R-:W-:Y:S02]  /*6b80*/  IMAD R12, R38.reuse, R17, RZ ;  /* 0x00000011260c7224 */ /* 0x040fe400078e02ff */
[C---:B------:R-:W-:Y:S02]  /*6b90*/  IMAD R5, R38.reuse, R10, RZ ;  /* 0x0000000a26057224 */ /* 0x040fe400078e02ff */
[----:B------:R-:W-:Y:S02]  /*6ba0*/  IMAD R17, R38, R22, RZ ;  /* 0x0000001626117224 */ /* 0x000fe400078e02ff */
[----:B------:R-:W-:Y:S02]  /*6bb0*/  IMAD R4, R42, R40, R4 ;  /* 0x000000282a047224 */ /* 0x000fe400078e0204 */
[C---:B------:R-:W-:Y:S02]  /*6bc0*/  IMAD R22, R38.reuse, R27, RZ ;  /* 0x0000001b26167224 */ /* 0x040fe400078e02ff */
[----:B------:R-:W-:Y:S01]  /*6bd0*/  IMAD R27, R38, R32, RZ ;  /* 0x00000020261b7224 */ /* 0x000fe200078e02ff */
[----:B------:R-:W-:Y:S01]  /*6be0*/  SHF.L.U32 R32, R50, 0x8, RZ ;  /* 0x0000000832207819 */ /* 0x000fe200000006ff */
[-C--:B------:R-:W-:Y:S02]  /*6bf0*/  IMAD R5, R0, R40.reuse, R5 ;  /* 0x0000002800057224 */ /* 0x080fe400078e0205 */
[----:B------:R-:W-:Y:S01]  /*6c00*/  IMAD.MOV.U32 R0, RZ, RZ, R33 ;  /* 0x000000ffff007224 */ /* 0x000fe200078e0021 */
[----:B------:R-:W-:Y:S01]  /*6c10*/  SHF.R.S32.HI R32, RZ, 0x18, R32 ;  /* 0x00000018ff207819 */ /* 0x000fe20000011420 */
[-C--:B------:R-:W-:Y:S01]  /*6c20*/  IMAD R6, R2, R40.reuse, R6 ;  /* 0x0000002802067224 */ /* 0x080fe200078e0206 */
[----:B------:R-:W-:Y:S01]  /*6c30*/  SHF.R.S32.HI R2, RZ, 0x18, R50 ;  /* 0x00000018ff027819 */ /* 0x000fe20000011432 */
[----:B------:R-:W-:Y:S01]  /*6c40*/  IMAD R7, R0, R40, R7 ;  /* 0x0000002800077224 */ /* 0x000fe200078e0207 */
[----:B------:R-:W-:Y:S01]  /*6c50*/  PRMT R0, R51, 0x8880, RZ ;  /* 0x0000888033007816 */ /* 0x000fe200000000ff */
[----:B------:R-:W-:Y:S01]  /*6c60*/  IMAD R9, R38, R14, RZ ;  /* 0x0000000e26097224 */ /* 0x000fe200078e02ff */
[----:B------:R-:W-:Y:S01]  /*6c70*/  I2IP.S8.S32.SAT R6, R6, R5, RZ ;  /* 0x0000000506067239 */ /* 0x000fe200000014ff */
[-C--:B------:R-:W-:Y:S01]  /*6c80*/  IMAD R8, R31, R40.reuse, R8 ;  /* 0x000000281f087224 */ /* 0x080fe200078e0208 */
[C---:B------:R-:W-:Y:S01]  /*6c90*/  SHF.L.U32 R31, R51.reuse, 0x8, RZ ;  /* 0x00000008331f7819 */ /* 0x040fe200000006ff */
[----:B------:R-:W-:Y:S01]  /*6ca0*/  IMAD R10, R38, R15, RZ ;  /* 0x0000000f260a7224 */ /* 0x000fe200078e02ff */
[----:B------:R-:W-:Y:S01]  /*6cb0*/  I2IP.S8.S32.SAT R57, R4, R3, R6 ;  /* 0x0000000304397239 */ /* 0x000fe20000001406 */
[-C--:B------:R-:W-:Y:S01]  /*6cc0*/  IMAD R9, R32, R40.reuse, R9 ;  /* 0x0000002820097224 */ /* 0x080fe200078e0209 */
[----:B------:R-:W-:Y:S01]  /*6cd0*/  SHF.R.S32.HI R5, RZ, 0x18, R31 ;  /* 0x00000018ff057819 */ /* 0x000fe2000001141f */
[-C--:B------:R-:W-:Y:S01]  /*6ce0*/  IMAD R10, R2, R40.reuse, R10 ;  /* 0x00000028020a7224 */ /* 0x080fe200078e020a */
[----:B------:R-:W-:Y:S01]  /*6cf0*/  SHF.L.U32 R2, R51, 0x10, RZ ;  /* 0x0000001033027819 */ /* 0x000fe200000006ff */
[----:B------:R-:W-:Y:S01]  /*6d00*/  IMAD R11, R0, R40, R11 ;  /* 0x00000028000b7224 */ /* 0x000fe200078e020b */
[----:B------:R-:W-:Y:S01]  /*6d10*/  SHF.R.S32.HI R0, RZ, 0x18, R51 ;  /* 0x00000018ff007819 */ /* 0x000fe20000011433 */
[C---:B------:R-:W-:Y:S01]  /*6d20*/  IMAD R15, R38.reuse, R20, RZ ;  /* 0x00000014260f7224 */ /* 0x040fe200078e02ff */
[----:B------:R-:W-:Y:S01]  /*6d30*/  SHF.R.S32.HI R2, RZ, 0x18, R2 ;  /* 0x00000018ff027819 */ /* 0x000fe20000011402 */
[C---:B------:R-:W-:Y:S01]  /*6d40*/  IMAD R14, R38.reuse, R19, RZ ;  /* 0x00000013260e7224 */ /* 0x040fe200078e02ff */
[C---:B----4-:R-:W-:Y:S01]  /*6d50*/  SHF.L.U32 R4, R45.reuse, 0x10, RZ ;  /* 0x000000102d047819 */ /* 0x050fe200000006ff */
[----:B------:R-:W-:Y:S01]  /*6d60*/  IMAD R19, R38, R24, RZ ;  /* 0x0000001826137224 */ /* 0x000fe200078e02ff */
[----:B------:R-:W-:Y:S01]  /*6d70*/  PRMT R3, R45, 0x8880, RZ ;  /* 0x000088802d037816 */ /* 0x000fe200000000ff */
[-C--:B------:R-:W-:Y:S01]  /*6d80*/  IMAD R12, R2, R40.reuse, R12 ;  /* 0x00000028020c7224 */ /* 0x080fe200078e020c */
[----:B------:R-:W-:Y:S01]  /*6d90*/  PRMT R2, R44, 0x8880, RZ ;  /* 0x000088802c027816 */ /* 0x000fe200000000ff */
[-C--:B------:R-:W-:Y:S01]  /*6da0*/  IMAD R13, R5, R40.reuse, R13 ;  /* 0x00000028050d7224 */ /* 0x080fe200078e020d */
[----:B------:R-:W-:Y:S01]  /*6db0*/  SHF.R.S32.HI R4, RZ, 0x18, R4 ;  /* 0x00000018ff047819 */ /* 0x000fe20000011404 */
[----:B------:R-:W-:Y:S01]  /*6dc0*/  IMAD R14, R0, R40, R14 ;  /* 0x00000028000e7224 */ /* 0x000fe200078e020e */
[----:B------:R-:W-:Y:S01]  /*6dd0*/  MOV R0, R2 ;  /* 0x0000000200007202 */ /* 0x000fe20000000f00 */
[----:B------:R-:W-:Y:S01]  /*6de0*/  IMAD.U32 R5, R44, 0x10000, RZ ;  /* 0x000100002c057824 */ /* 0x000fe200078e00ff */
[----:B------:R-:W-:Y:S01]  /*6df0*/  I2IP.S8.S32.SAT R9, R10, R9, RZ ;  /* 0x000000090a097239 */ /* 0x000fe200000014ff */
[----:B------:R-:W-:Y:S01]  /*6e00*/  IMAD R20, R38, R25, RZ ;  /* 0x0000001926147224 */ /* 0x000fe200078e02ff */
[----:B------:R-:W-:Y:S01]  /*6e10*/  I2IP.S8.S32.SAT R13, R14, R13, RZ ;  /* 0x0000000d0e0d7239 */ /* 0x000fe200000014ff */
[----:B------:R-:W-:Y:S01]  /*6e20*/  IMAD R15, R0, R40, R15 ;  /* 0x00000028000f7224 */ /* 0x000fe200078e020f */
[----:B------:R-:W-:Y:S01]  /*6e30*/  SHF.R.S32.HI R2, RZ, 0x18, R5 ;  /* 0x00000018ff027819 */ /* 0x000fe20000011405 */
[----:B------:R-:W-:Y:S01]  /*6e40*/  IMAD R24, R38, R29, RZ ;  /* 0x0000001d26187224 */ /* 0x000fe200078e02ff */
[----:B------:R-:W-:Y:S01]  /*6e50*/  SHF.L.U32 R0, R44, 0x8, RZ ;  /* 0x000000082c007819 */ /* 0x000fe200000006ff */
[----:B------:R-:W-:Y:S01]  /*6e60*/  IMAD R25, R38, R30, RZ ;  /* 0x0000001e26197224 */ /* 0x000fe200078e02ff */
[----:B------:R-:W-:Y:S01]  /*6e70*/  I2IP.S8.S32.SAT R58, R8, R7, R9 ;  /* 0x00000007083a7239 */ /* 0x000fe20000001409 */
[----:B------:R-:W-:Y:S01]  /*6e80*/  IMAD R16, R2, R40, R16 ;  /* 0x0000002802107224 */ /* 0x000fe200078e0210 */
[----:B------:R-:W-:Y:S01]  /*6e90*/  SHF.R.S32.HI R0, RZ, 0x18, R0 ;  /* 0x00000018ff007819 */ /* 0x000fe20000011400 */
[----:B------:R-:W-:Y:S01]  /*6ea0*/  IMAD R29, R38, R34, RZ ;  /* 0x00000022261d7224 */ /* 0x000fe200078e02ff */
[----:B------:R-:W-:Y:S01]  /*6eb0*/  SHF.R.S32.HI R2, RZ, 0x18, R44 ;  /* 0x00000018ff027819 */ /* 0x000fe2000001142c */
[----:B------:R-:W-:Y:S01]  /*6ec0*/  IMAD.SHL.U32 R5, R45, 0x100, RZ ;  /* 0x000001002d057824 */ /* 0x000fe200078e00ff */
[----:B------:R-:W-:Y:S01]  /*6ed0*/  I2IP.S8.S32.SAT R59, R12, R11, R13 ;  /* 0x0000000b0c3b7239 */ /* 0x000fe2000000140d */
[-C--:B------:R-:W-:Y:S02]  /*6ee0*/  IMAD R17, R0, R40.reuse, R17 ;  /* 0x0000002800117224 */ /* 0x080fe400078e0211 */
[-C--:B------:R-:W-:Y:S01]  /*6ef0*/  IMAD R18, R2, R40.reuse, R18 ;  /* 0x0000002802127224 */ /* 0x080fe200078e0212 */
[----:B------:R-:W-:Y:S01]  /*6f00*/  SHF.R.S32.HI R0, RZ, 0x18, R5 ;  /* 0x00000018ff007819 */ /* 0x000fe20000011405 */
[-C--:B------:R-:W-:Y:S01]  /*6f10*/  IMAD R19, R3, R40.reuse, R19 ;  /* 0x0000002803137224 */ /* 0x080fe200078e0213 */
[----:B------:R-:W-:Y:S01]  /*6f20*/  SHF.R.S32.HI R2, RZ, 0x18, R45 ;  /* 0x00000018ff027819 */ /* 0x000fe2000001142d */
[-C--:B------:R-:W-:Y:S01]  /*6f30*/  IMAD R20, R4, R40.reuse, R20 ;  /* 0x0000002804147224 */ /* 0x080fe200078e0214 */
[----:B------:R-:W-:Y:S01]  /*6f40*/  SHF.L.U32 R4, R46, 0x10, RZ ;  /* 0x000000102e047819 */ /* 0x000fe200000006ff */
[-C--:B------:R-:W-:Y:S01]  /*6f50*/  IMAD R21, R0, R40.reuse, R21 ;  /* 0x0000002800157224 */ /* 0x080fe200078e0215 */
[C---:B------:R-:W-:Y:S01]  /*6f60*/  PRMT R0, R46.reuse, 0x8880, RZ ;  /* 0x000088802e007816 */ /* 0x040fe200000000ff */
[----:B------:R1:W-:Y:S01]  /*6f70*/  STS.128 [R69+UR44+0x4200], R56 ;  /* 0x0042003845007988 */ /* 0x0003e20008000c2c */
[----:B------:R-:W-:Y:S01]  /*6f80*/  SHF.L.U32 R3, R46, 0x8, RZ ;  /* 0x000000082e037819 */ /* 0x000fe200000006ff */
[-C--:B------:R-:W-:Y:S01]  /*6f90*/  IMAD R22, R2, R40.reuse, R22 ;  /* 0x0000002802167224 */ /* 0x080fe200078e0216 */
[----:B------:R-:W-:Y:S01]  /*6fa0*/  SHF.R.S32.HI R2, RZ, 0x18, R4 ;  /* 0x00000018ff027819 */ /* 0x000fe20000011404 */
[-C--:B------:R-:W-:Y:S01]  /*6fb0*/  IMAD R23, R0, R40.reuse, R23 ;  /* 0x0000002800177224 */ /* 0x080fe200078e0217 */
[----:B------:R-:W-:Y:S01]  /*6fc0*/  SHF.R.S32.HI R3, RZ, 0x18, R3 ;  /* 0x00000018ff037819 */ /* 0x000fe20000011403 */
[----:B------:R-:W-:Y:S01]  /*6fd0*/  IMAD R30, R38, R35, RZ ;  /* 0x00000023261e7224 */ /* 0x000fe200078e02ff */
[----:B------:R-:W-:Y:S01]  /*6fe0*/  SHF.R.S32.HI R0, RZ, 0x18, R46 ;  /* 0x00000018ff007819 */ /* 0x000fe2000001142e */
[-C--:B------:R-:W-:Y:S01]  /*6ff0*/  IMAD R24, R2, R40.reuse, R24 ;  /* 0x0000002802187224 */ /* 0x080fe200078e0218 */
[----:B------:R-:W-:Y:S01]  /*7000*/  PRMT R2, R47, 0x8880, RZ ;  /* 0x000088802f027816 */ /* 0x000fe200000000ff */
[-C--:B------:R-:W-:Y:S01]  /*7010*/  IMAD R25, R3, R40.reuse, R25 ;  /* 0x0000002803197224 */ /* 0x080fe200078e0219 */
[C---:B------:R-:W-:Y:S01]  /*7020*/  SHF.L.U32 R3, R47.reuse, 0x10, RZ ;  /* 0x000000102f037819 */ /* 0x040fe200000006ff */
[----:B------:R-:W-:Y:S01]  /*7030*/  IMAD.SHL.U32 R4, R47, 0x100, RZ ;  /* 0x000001002f047824 */ /* 0x000fe200078e00ff */
[----:B------:R-:W-:Y:S01]  /*7040*/  SHF.R.S32.HI R5, RZ, 0x18, R47 ;  /* 0x00000018ff057819 */ /* 0x000fe2000001142f */
[-C--:B------:R-:W-:Y:S01]  /*7050*/  IMAD R26, R0, R40.reuse, R26 ;  /* 0x00000028001a7224 */ /* 0x080fe200078e021a */
[----:B------:R-:W-:Y:S01]  /*7060*/  SHF.R.S32.HI R3, RZ, 0x18, R3 ;  /* 0x00000018ff037819 */ /* 0x000fe20000011403 */
[-C--:B------:R-:W-:Y:S01]  /*7070*/  IMAD R27, R2, R40.reuse, R27 ;  /* 0x00000028021b7224 */ /* 0x080fe200078e021b */
[----:B------:R-:W-:Y:S02]  /*7080*/  SHF.R.S32.HI R4, RZ, 0x18, R4 ;  /* 0x00000018ff047819 */ /* 0x000fe40000011404 */
[----:B------:R-:W-:Y:S01]  /*7090*/  I2IP.S8.S32.SAT R17, R18, R17, RZ ;  /* 0x0000001112117239 */ /* 0x000fe200000014ff */
[-C--:B------:R-:W-:Y:S01]  /*70a0*/  IMAD R28, R3, R40.reuse, R28 ;  /* 0x00000028031c7224 */ /* 0x080fe200078e021c */
[----:B------:R-:W-:Y:S01]  /*70b0*/  I2IP.S8.S32.SAT R21, R22, R21, RZ ;  /* 0x0000001516157239 */ /* 0x000fe200000014ff */
[-C--:B------:R-:W-:Y:S01]  /*70c0*/  IMAD R29, R4, R40.reuse, R29 ;  /* 0x00000028041d7224 */ /* 0x080fe200078e021d */
[----:B------:R-:W-:Y:S01]  /*70d0*/  I2IP.S8.S32.SAT R16, R16, R15, R17 ;  /* 0x0000000f10107239 */ /* 0x000fe20000001411 */
[----:B------:R-:W-:Y:S01]  /*70e0*/  IMAD R30, R5, R40, R30 ;  /* 0x00000028051e7224 */ /* 0x000fe200078e021e */
[----:B------:R-:W-:Y:S02]  /*70f0*/  I2IP.S8.S32.SAT R17, R20, R19, R21 ;  /* 0x0000001314117239 */ /* 0x000fe40000001415 */
[----:B------:R-:W-:Y:S02]  /*7100*/  I2IP.S8.S32.SAT R18, R26, R25, RZ ;  /* 0x000000191a127239 */ /* 0x000fe400000014ff */
[----:B------:R-:W-:Y:S02]  /*7110*/  I2IP.S8.S32.SAT R19, R30, R29, RZ ;  /* 0x0000001d1e137239 */ /* 0x000fe400000014ff */
[----:B------:R-:W-:Y:S02]  /*7120*/  I2IP.S8.S32.SAT R18, R24, R23, R18 ;  /* 0x0000001718127239 */ /* 0x000fe40000001412 */
[----:B------:R-:W-:Y:S02]  /*7130*/  I2IP.S8.S32.SAT R19, R28, R27, R19 ;  /* 0x0000001b1c137239 */ /* 0x000fe40000001413 */
[----:B------:R-:W-:Y:S02]  /*7140*/  LEA R0, R82, UR44, 0x3 ;  /* 0x0000002c52007c11 */ /* 0x000fe4000f8e18ff */
[----:B------:R-:W-:Y:S01]  /*7150*/  @P6 SHF.L.U32 R2, R81, 0x1f, RZ ;  /* 0x0000001f51026819 */ /* 0x000fe200000006ff */
[----:B------:R1:W-:Y:S01]  /*7160*/  STS.128 [R89+0x4210], R16 ;  /* 0x0042101059007388 */ /* 0x0003e20000000c00 */
[----:B------:R-:W-:Y:S01]  /*7170*/  @!PT LDS RZ, [RZ] ;  /* 0x00000000fffff984 */ /* 0x000fe20000000800 */
[----:B------:R-:W-:Y:S01]  /*7180*/  @!PT LDS RZ, [RZ] ;  /* 0x00000000fffff984 */ /* 0x000fe20000000800 */
[----:B------:R-:W-:Y:S01]  /*7190*/  @!PT LDS RZ, [RZ] ;  /* 0x00000000fffff984 */ /* 0x000fe20000000800 */
[----:B------:R-:W-:Y:S01]  /*71a0*/  @!PT LDS RZ, [RZ] ;  /* 0x00000000fffff984 */ /* 0x000fe20000000800 */
[----:B------:R2:W-:Y:S07]  /*71b0*/  MEMBAR.ALL.CTA ;  /* 0x0000000000007992 */ /* 0x0005ee0000008000 */
[----:B--2---:R-:W2:Y:S02]  /*71c0*/  FENCE.VIEW.ASYNC.S ;  /* 0x00000000000073c6 */ /* 0x004ea40000000000 */
[----:B--2---:R-:W-:Y:S06]  /*71d0*/  BAR.SYNC.DEFER_BLOCKING 0x1, 0x80 ;  /* 0x0042000000007b1d */ /* 0x004fec0000010000 */
[----:B------:R-:W-:Y:S05]  /*71e0*/  @P0 BRA `(.L_x_113) ;  /* 0x0000000000280947 */ /* 0x000fea0003800000 */
[----:B------:R-:W-:Y:S01]  /*71f0*/  UIADD3 UR4, UPT, UPT, UR44, 0x4200, URZ ;  /* 0x000042002c047890 */ /* 0x000fe2000fffe0ff */
[----:B------:R-:W-:Y:S05]  /*7200*/  UMOV UR51, UR36 ;  /* 0x0000002400337c82 */ /* 0x000fea0008000000 */
[----:B------:R-:W-:Y:S01]  /*7210*/  MOV R86, UR4 ;  /* 0x0000000400567c02 */ /* 0x000fe20008000f00 */
[----:B------:R-:W-:Y:S03]  /*7220*/  UIADD3 UR4, UP0, UPT, UR62, 0x680, URZ ;  /* 0x000006803e047890 */ /* 0x000fe6000ff1e0ff */
[----:B------:R-:W-:Y:S01]  /*7230*/  R2UR UR48, R86 ;  /* 0x00000000563072ca */ /* 0x000fe200000e0000 */
[----:B------:R-:W-:Y:S11]  /*7240*/  UIADD3.X UR5, UPT, UPT, URZ, UR63, URZ, UP0, !UPT ;  /* 0x0000003fff057290 */ /* 0x000ff600087fe4ff */
[----:B------:R-:W-:Y:S01]  /*7250*/  @!UPT UIADD3 URZ, UPT, UPT, URZ, URZ, URZ ;  /* 0x000000fffffff290 */ /* 0x000fe2000fffe0ff */
[----:B------:R2:W-:Y:S01]  /*7260*/  UTMASTG.3D [UR48], [UR4] ;  /* 0x00000030040073b5 */ /* 0x0005e20008010000 */
[----:B------:R0:W-:Y:S01]  /*7270*/  UTMACMDFLUSH ;  /* 0x00000000000079b7 */ /* 0x0001e20000000000 */
[----:B--2---:R-:W-:Y:S04]  /*7280*/  DEPBAR.LE SB0, 0x1 ;  /* 0x000080400000791a */ /* 0x004fe80000000000 */
.L_x_113:
[----:B------:R-:W-:Y:S05]  /*7290*/  BSYNC.RECONVERGENT B0 ;  /* 0x0000000000007941 */ /* 0x000fea0003800200 */
.L_x_112:
[----:B------:R-:W-:Y:S06]  /*72a0*/  BAR.SYNC.DEFER_BLOCKING 0x1, 0x80 ;  /* 0x0042000000007b1d */ /* 0x000fec0000010000 */
[----:B------:R-:W2:Y:S01]  /*72b0*/  @P6 SYNCS.PHASECHK.TRANS64.TRYWAIT P0, [R0+URZ+0xa0], R2 ;  /* 0x0000a002000065a7 */ /* 0x000ea200080011ff */
[----:B------:R-:W-:Y:S01]  /*72c0*/  BSSY B1, `(.L_x_114) ;  /* 0x000001f000017945 */ /* 0x000fe20003800000 */
[----:B--2---:R-:W-:Y:S03]  /*72d0*/  @P6 SEL R53, RZ, 0x1, !P0 ;  /* 0x00000001ff356807 */ /* 0x004fe60004000000 */
[----:B------:R-:W-:Y:S05]  /*72e0*/  @!P6 BRA `(.L_x_115) ;  /* 0x000000000070e947 */ /* 0x000fea0003800000 */
[----:B------:R-:W-:Y:S01]  /*72f0*/  ISETP.NE.AND P1, PT, R54, RZ, PT ;  /* 0x000000ff3600720c */ /* 0x000fe20003f25270 */
[----:B------:R-:W-:Y:S01]  /*7300*/  BSSY B0, `(.L_x_116) ;  /* 0x0000008000007945 */ /* 0x000fe20003800000 */
[----:B------:R-:W-:Y:S11]  /*7310*/  ISETP.NE.AND P0, PT, R53, RZ, PT ;  /* 0x000000ff3500720c */ /* 0x000ff60003f05270 */
[----:B------:R-:W-:Y:S04]  /*7320*/  @P1 IMAD R4, R82, 0x1000, R60 ;  /* 0x0000100052041824 */ /* 0x000fe800078e023c */
[----:B------:R-:W-:Y:S01]  /*7330*/  @P1 IMAD.IADD R3, R55, 0x1, R4 ;  /* 0x0000000137031824 */ /* 0x000fe200078e0204 */
[----:B------:R-:W-:Y:S06]  /*7340*/  @P0 BRA `(.L_x_117) ;  /* 0x00000000000c0947 */ /* 0x000fec0003800000 */
[----:B------:R-:W-:Y:S04]  /*7350*/  SHF.L.U32 R2, R81, 0x1f, RZ ;  /* 0x0000001f51027819 */ /* 0x000fe800000006ff */
[----:B------:R-:W2:Y:S02]  /*7360*/  SYNCS.PHASECHK.TRANS64.TRYWAIT P0, [R0+URZ+0xa0], R2 ;  /* 0x0000a002000075a7 */ /* 0x000ea400080011ff */
[----:B--2---:R-:W-:Y:S05]  /*7370*/  @!P0 BRA `(.L_x_118) ;  /* 0x0000003400708947 */ /* 0x004fea0003800000 */
.L_x_117:
[----:B------:R-:W-:Y:S05]  /*7380*/  BSYNC B0 ;  /* 0x0000000000007941 */ /* 0x000fea0003800000 */
.L_x_116:
[----:B------:R-:W-:Y:S01]  /*7390*/  ISETP.NE.AND P0, PT, R54, RZ, PT ;  /* 0x000000ff3600720c */ /* 0x000fe20003f05270 */
[----:B--2---:R-:W-:Y:S02]  /*73a0*/  VIADD R2, R0, 0xc0 ;  /* 0x000000c000027836 */ /* 0x004fe40000000000 */
[----:B------:R-:W-:Y:S02]  /*73b0*/  IMAD.U32 R0, RZ, RZ, UR45 ;  /* 0x0000002dff007e24 */ /* 0x000fe4000f8e00ff */
[----:B------:R-:W-:Y:S03]  /*73c0*/  VIADD R82, R82, 0x1 ;  /* 0x0000000152527836 */ /* 0x000fe60000000000 */
[----:B------:R-:W-:Y:S05]  /*73d0*/  PRMT R0, R0, 0x654, R2 ;  /* 0x0000065400007816 */ /* 0x000fea0000000002 */
[----:B------:R2:W3:Y:S04]  /*73e0*/  @P0 LDS.128 R48, [R4+0x200] ;  /* 0x0002000004300984 */ /* 0x0004e80000000c00 */
        /* <DEDUP_REMOVED lines=11> */
[----:B--23--:R-:W-:Y:S02]  /*74a0*/  LOP3.LUT R81, R81, R0, RZ, 0x3c, !PT ;  /* 0x0000000051517212 */ /* 0x00cfe400078e3cff */
.L_x_115:
[----:B------:R-:W-:Y:S05]  /*74b0*/  BSYNC B1 ;  /* 0x0000000000017941 */ /* 0x000fea0003800000 */
.L_x_114:
[----:B------:R-:W-:Y:S05]  /*74c0*/  VIADD R0, R39, 0x40 ;  /* 0x0000004027007836 */ /* 0x000fea0000000000 */
[----:B------:R-:W-:Y:S04]  /*74d0*/  SHF.R.U32.HI R0, RZ, 0x15, R0 ;  /* 0x00000015ff007819 */ /* 0x000fe80000011600 */
[----:B------:R-:W-:Y:S11]  /*74e0*/  LOP3.LUT P0, RZ, R0, 0x3, R75, 0x48, !PT ;  /* 0x0000000300ff7812 */ /* 0x000ff6000780484b */
[----:B------:R-:W-:Y:S02]  /*74f0*/  @!UPT UIADD3 URZ, UPT, UPT, URZ, URZ, URZ ;  /* 0x000000fffffff290 */ /* 0x000fe4000fffe0ff */
[----:B------:R-:W-:Y:S05]  /*7500*/  @!P0 BRA `(.L_x_119) ;  /* 0x0000000000408947 */ /* 0x000fea0003800000 */
[----:B------:R-:W2:Y:S01]  /*7510*/  LDCU.64 UR8, c[0x4][0x78] ;  /* 0x01000f00ff0877ac */ /* 0x000ea20008000a00 */
[----:B------:R-:W-:Y:S01]  /*7520*/  MOV R3, 0x0 ;  /* 0x0000000000037802 */ /* 0x000fe20000000f00 */
[----:B------:R-:W-:Y:S02]  /*7530*/  HFMA2 R12, -RZ, RZ, 0, 5.9604644775390625e-08 ;  /* 0x00000001ff0c7431 */ /* 0x000fe400000001ff */
[----:B------:R-:W-:Y:S02]  /*7540*/  IMAD.MOV.U32 R8, RZ, RZ, 0x192 ;  /* 0x00000192ff087424 */ /* 0x000fe400078e00ff */
[----:B------:R-:W-:Y:S01]  /*7550*/  IMAD.MOV.U32 R13, RZ, RZ, RZ ;  /* 0x000000ffff0d7224 */ /* 0x000fe200078e00ff */
[----:B------:R-:W3:Y:S01]  /*7560*/  LDCU.64 UR6, c[0x4][0x80] ;  /* 0x01001000ff0677ac */ /* 0x000ee20008000a00 */
[----:B------:R-:W1:Y:S01]  /*7570*/  LDC.64 R2, c[0x4][R3] ;  /* 0x0100000003027b82 */ /* 0x000e620000000a00 */
[----:B------:R-:W5:Y:S01]  /*7580*/  LDCU.64 UR4, c[0x4][0x18] ;  /* 0x01000300ff0477ac */ /* 0x000f620008000a00 */
[----:B--2---:R-:W-:Y:S01]  /*7590*/  MOV R5, UR9 ;  /* 0x0000000900057c02 */ /* 0x004fe20008000f00 */
[----:B------:R-:W-:Y:S01]  /*75a0*/  IMAD.U32 R4, RZ, RZ, UR8 ;  /* 0x00000008ff047e24 */ /* 0x000fe2000f8e00ff */
[----:B---3--:R-:W-:Y:S01]  /*75b0*/  MOV R7, UR7 ;  /* 0x0000000700077c02 */ /* 0x008fe20008000f00 */
[----:B------:R-:W-:Y:S01]  /*75c0*/  IMAD.U32 R6, RZ, RZ, UR6 ;  /* 0x00000006ff067e24 */ /* 0x000fe2000f8e00ff */
[----:B-----5:R-:W-:Y:S01]  /*75d0*/  MOV R11, UR5 ;  /* 0x00000005000b7c02 */ /* 0x020fe20008000f00 */
[----:B------:R-:W-:Y:S02]  /*75e0*/  IMAD.U32 R10, RZ, RZ, UR4 ;  /* 0x00000004ff0a7e24 */ /* 0x000fe4000f8e00ff */
[----:B------:R-:W-:Y:S07]  /*75f0*/  LEPC R20, `(.L_x_119) ;  /* 0x000000001014794e */ /* 0x000fee0000000000 */
[----:B-1--4-:R-:W-:Y:S05]  /*7600*/  CALL.ABS.NOINC R2 ;  /* 0x0000000002007343 */ /* 0x012fea0003c00000 */
.L_x_119:
[C---:B------:R-:W-:Y:S01]  /*7610*/  SHF.L.U32 R2, R48.reuse, 0x10, RZ ;  /* 0x0000001030027819 */ /* 0x040fe200000006ff */
[----:B------:R-:W-:Y:S05]  /*7620*/  WARPSYNC.ALL ;  /* 0x0000000000007948 */ /* 0x000fea0003800000 */
[----:B------:R-:W-:Y:S01]  /*7630*/  R2UR UR4, R39 ;  /* 0x00000000270472ca */ /* 0x000fe200000e0000 */
[----:B------:R-:W-:Y:S01]  /*7640*/  BSSY.RECONVERGENT B0, `(.L_x_120) ;  /* 0x0000099000007945 */ /* 0x000fe20003800200 */
[C---:B------:R-:W-:Y:S02]  /*7650*/  PRMT R3, R48.reuse, 0x8880, RZ ;  /* 0x0000888030037816 */ /* 0x040fe400000000ff */
[----:B------:R-:W-:Y:S02]  /*7660*/  SHF.L.U32 R41, R48, 0x8, RZ ;  /* 0x0000000830297819 */ /* 0x000fe400000006ff */
[C---:B------:R-:W-:Y:S02]  /*7670*/  SHF.L.U32 R42, R49.reuse, 0x10, RZ ;  /* 0x00000010312a7819 */ /* 0x040fe400000006ff */
[----:B------:R-:W-:Y:S02]  /*7680*/  SHF.L.U32 R43, R49, 0x8, RZ ;  /* 0x00000008312b7819 */ /* 0x000fe400000006ff */
[----:B------:R-:W-:Y:S02]  /*7690*/  SHF.R.S32.HI R42, RZ, 0x18, R42 ;  /* 0x00000018ff2a7819 */ /* 0x000fe4000001142a */
[----:B------:R-:W-:Y:S01]  /*76a0*/  SHF.R.S32.HI R43, RZ, 0x18, R43 ;  /* 0x00000018ff2b7819 */ /* 0x000fe2000001142b */
[----:B-1----:R-:W-:Y:S01]  /*76b0*/  LDTM.16dp32bit_t0_t15.x32 R4, tmem[UR4+0x40] ;  /* 0x00004004000479ee */ /* 0x002fe20008a80000 */
[----:B------:R-:W1:Y:S01]  /*76c0*/  LDTM.16dp32bit_t16_t31.x32 R4, tmem[UR4+0x60] ;  /* 0x00006004000479ee */ /* 0x000e620008aa0000 */
[----:B------:R-:W-:Y:S02]  /*76d0*/  ISETP.NE.AND P0, PT, R87, RZ, PT ;  /* 0x000000ff5700720c */ /* 0x000fe40003f05270 */
        /* <DEDUP_REMOVED lines=16> */
[----:B------:R-:W-:Y:S01]  /*77e0*/  IMAD R5, R38, R9, RZ ;  /* 0x0000000926057224 */ /* 0x000fe200078e02ff */
[----:B------:R-:W-:Y:S01]  /*77f0*/  PRMT R7, R50, 0x8880, RZ ;  /* 0x0000888032077816 */ /* 0x000fe200000000ff */
[----:B------:R-:W-:Y:S01]  /*7800*/  IMAD R12, R38, R16, RZ ;  /* 0x00000010260c7224 */ /* 0x000fe200078e02ff */
[----:B------:R-:W-:Y:S01]  /*7810*/  I2IP.S8.S32.SAT R56, R2, R0, R56 ;  /* 0x0000000002387239 */ /* 0x000fe20000001438 */
[C---:B------:R-:W-:Y:S01]  /*7820*/  IMAD R9, R38.reuse, R13, RZ ;  /* 0x0000000d26097224 */ /* 0x040fe200078e02ff */
[----:B------:R-:W-:Y:S01]  /*7830*/  SHF.R.S32.HI R3, RZ, 0x18, R49 ;  /* 0x00000018ff037819 */ /* 0x000fe20000011431 */
[----:B------:R-:W-:Y:S01]  /*7840*/  IMAD R16, R38, R20, RZ ;  /* 0x0000001426107224 */ /* 0x000fe200078e02ff */
[----:B----4-:R-:W-:Y:S01]  /*7850*/  SHF.L.U32 R0, R44, 0x10, RZ ;  /* 0x000000102c007819 */ /* 0x010fe200000006ff */
[----:B------:R-:W-:Y:S01]  /*7860*/  IMAD R13, R38, R17, RZ ;  /* 0x00000011260d7224 */ /* 0x000fe200078e02ff */
[----:B------:R-:W-:Y:S01]  /*7870*/  SHF.L.U32 R2, R44, 0x8, RZ ;  /* 0x000000082c027819 */ /* 0x000fe200000006ff */
[C---:B------:R-:W-:Y:S01]  /*7880*/  IMAD R20, R38.reuse, R24, RZ ;  /* 0x0000001826147224 */ /* 0x040fe200078e02ff */
[----:B------:R-:W-:Y:S01]  /*7890*/  SHF.R.S32.HI R0, RZ, 0x18, R0 ;  /* 0x00000018ff007819 */ /* 0x000fe20000011400 */
[C---:B------:R-:W-:Y:S01]  /*78a0*/  IMAD R17, R38.reuse, R21, RZ ;  /* 0x0000001526117224 */ /* 0x040fe200078e02ff */
[----:B------:R-:W-:Y:S01]  /*78b0*/  SHF.R.S32.HI R2, RZ, 0x18, R2 ;  /* 0x00000018ff027819 */ /* 0x000fe20000011402 */
[C---:B------:R-:W-:Y:S02]  /*78c0*/  IMAD R24, R38.reuse, R28, RZ ;  /* 0x0000001c26187224 */ /* 0x040fe400078e02ff */
[C---:B------:R-:W-:Y:S02]  /*78d0*/  IMAD R6, R38.reuse, R10, RZ ;  /* 0x0000000a26067224 */ /* 0x040fe400078e02ff */
[C---:B------:R-:W-:Y:S02]  /*78e0*/  IMAD R21, R38.reuse, R25, RZ ;  /* 0x0000001926157224 */ /* 0x040fe400078e02ff */
[----:B------:R-:W-:Y:S01]  /*78f0*/  IMAD R28, R38, R32, RZ ;  /* 0x00000020261c7224 */ /* 0x000fe200078e02ff */
[----:B------:R-:W-:Y:S01]  /*7900*/  SHF.L.U32 R32, R50, 0x10, RZ ;  /* 0x0000001032207819 */ /* 0x000fe200000006ff */
[-C--:B------:R-:W-:Y:S02]  /*7910*/  IMAD R4, R41, R40.reuse, R4 ;  /* 0x0000002829047224 */ /* 0x080fe400078e0204 */
[----:B------:R-:W-:Y:S01]  /*7920*/  IMAD R25, R38, R29, RZ ;  /* 0x0000001d26197224 */ /* 0x000fe200078e02ff */
[----:B------:R-:W-:Y:S01]  /*7930*/  SHF.R.S32.HI R32, RZ, 0x18, R32 ;  /* 0x00000018ff207819 */ /* 0x000fe20000011420 */
[----:B------:R-:W-:Y:S02]  /*7940*/  IMAD R5, R42, R40, R5 ;  /* 0x000000282a057224 */ /* 0x000fe400078e0205 */
[----:B------:R-:W-:Y:S01]  /*7950*/  IMAD R29, R38, R33, RZ ;  /* 0x00000021261d7224 */ /* 0x000fe200078e02ff */
[----:B------:R-:W-:Y:S01]  /*7960*/  SHF.L.U32 R33, R50, 0x8, RZ ;  /* 0x0000000832217819 */ /* 0x000fe200000006ff */
[C---:B------:R-:W-:Y:S02]  /*7970*/  IMAD R11, R38.reuse, R11, RZ ;  /* 0x0000000b260b7224 */ /* 0x040fe400078e02ff */
[C---:B------:R-:W-:Y:S01]  /*7980*/  IMAD R10, R38.reuse, R14, RZ ;  /* 0x0000000e260a7224 */ /* 0x040fe200078e02ff */
[----:B------:R-:W-:Y:S01]  /*7990*/  SHF.R.S32.HI R33, RZ, 0x18, R33 ;  /* 0x00000018ff217819 */ /* 0x000fe20000011421 */
[----:B------:R-:W-:Y:S02]  /*79a0*/  IMAD R6, R43, R40, R6 ;  /* 0x000000282b067224 */ /* 0x000fe400078e0206 */
[C---:B------:R-:W-:Y:S02]  /*79b0*/  IMAD R14, R38.reuse, R18, RZ ;  /* 0x00000012260e7224 */ /* 0x040fe400078e02ff */
[C---:B------:R-:W-:Y:S02]  /*79c0*/  IMAD R18, R38.reuse, R22, RZ ;  /* 0x0000001626127224 */ /* 0x040fe400078e02ff */
[----:B------:R-:W-:Y:S01]  /*79d0*/  IMAD R11, R3, R40, R11 ;  /* 0x00000028030b7224 */ /* 0x000fe200078e020b */
[----:B------:R-:W-:Y:S01]  /*79e0*/  PRMT R3, R51, 0x8880, RZ ;  /* 0x0000888033037816 */ /* 0x000fe200000000ff */
[C---:B------:R-:W-:Y:S02]  /*79f0*/  IMAD R22, R38.reuse, R26, RZ ;  /* 0x0000001a26167224 */ /* 0x040fe400078e02ff */
[C---:B------:R-:W-:Y:S01]  /*7a00*/  IMAD R26, R38.reuse, R30, RZ ;  /* 0x0000001e261a7224 */ /* 0x040fe200078e02ff */
[----:B------:R-:W-:Y:S01]  /*7a10*/  I2IP.S8.S32.SAT R11, R11, R6, RZ ;  /* 0x000000060b0b7239 */ /* 0x000fe200000014ff */
[----:B------:R-:W-:Y:S01]  /*7a20*/  IMAD R8, R7, R40, R8 ;  /* 0x0000002807087224 */ /* 0x000fe200078e0208 */
[----:B------:R-:W-:Y:S01]  /*7a30*/  SHF.L.U32 R6, R51, 0x10, RZ ;  /* 0x0000001033067819 */ /* 0x000fe200000006ff */
[----:B------:R-:W-:Y:S01]  /*7a40*/  IMAD R30, R38, R34, RZ ;  /* 0x00000022261e7224 */ /* 0x000fe200078e02ff */
[----:B------:R-:W-:Y:S01]  /*7a50*/  SHF.R.S32.HI R34, RZ, 0x18, R50 ;  /* 0x00000018ff227819 */ /* 0x000fe20000011432 */
[----:B------:R-:W-:Y:S01]  /*7a60*/  IMAD R9, R32, R40, R9 ;  /* 0x0000002820097224 */ /* 0x000fe200078e0209 */
[----:B------:R-:W-:Y:S01]  /*7a70*/  SHF.R.S32.HI R6, RZ, 0x18, R6 ;  /* 0x00000018ff067819 */ /* 0x000fe20000011406 */
[----:B------:R-:W-:Y:S01]  /*7a80*/  IMAD R15, R38, R15, RZ ;  /* 0x0000000f260f7224 */ /* 0x000fe200078e02ff */
[----:B------:R-:W-:Y:S01]  /*7a90*/  I2IP.S8.S32.SAT R57, R5, R4, R11 ;  /* 0x0000000405397239 */ /* 0x000fe2000000140b */
[-C--:B------:R-:W-:Y:S01]  /*7aa0*/  IMAD R10, R33, R40.reuse, R10 ;  /* 0x00000028210a7224 */ /* 0x080fe200078e020a */
[----:B------:R-:W-:Y:S01]  /*7ab0*/  SHF.L.U32 R5, R45, 0x10, RZ ;  /* 0x000000102d057819 */ /* 0x000fe200000006ff */
[----:B------:R-:W-:Y:S01]  /*7ac0*/  IMAD.SHL.U32 R7, R51, 0x100, RZ ;  /* 0x0000010033077824 */ /* 0x000fe200078e00ff */
[----:B------:R-:W-:Y:S01]  /*7ad0*/  PRMT R4, R45, 0x8880, RZ ;  /* 0x000088802d047816 */ /* 0x000fe200000000ff */
[-C--:B------:R-:W-:Y:S01]  /*7ae0*/  IMAD R15, R34, R40.reuse, R15 ;  /* 0x00000028220f7224 */ /* 0x080fe200078e020f */
[----:B------:R-:W-:Y:S01]  /*7af0*/  SHF.R.S32.HI R5, RZ, 0x18, R5 ;  /* 0x00000018ff057819 */ /* 0x000fe20000011405 */
[-C--:B------:R-:W-:Y:S01]  /*7b00*/  IMAD R12, R3, R40.reuse, R12 ;  /* 0x00000028030c7224 */ /* 0x080fe200078e020c */
[----:B------:R-:W-:Y:S01]  /*7b10*/  SHF.R.S32.HI R7, RZ, 0x18, R7 ;  /* 0x00000018ff077819 */ /* 0x000fe20000011407 */
[----:B------:R-:W-:Y:S01]  /*7b20*/  IMAD R13, R6, R40, R13 ;  /* 0x00000028060d7224 */ /* 0x000fe200078e020d */
[----:B------:R-:W-:Y:S01]  /*7b30*/  I2IP.S8.S32.SAT R15, R15, R10, RZ ;  /* 0x0000000a0f0f7239 */ /* 0x000fe200000014ff */
[----:B------:R-:W-:Y:S01]  /*7b40*/  IMAD R19, R38, R19, RZ ;  /* 0x0000001326137224 */ /* 0x000fe200078e02ff */
[----:B------:R-:W-:Y:S01]  /*7b50*/  SHF.R.S32.HI R10, RZ, 0x18, R51 ;  /* 0x00000018ff0a7819 */ /* 0x000fe20000011433 */
[----:B------:R-:W-:Y:S01]  /*7b60*/  IMAD R14, R7, R40, R14 ;  /* 0x00000028070e7224 */ /* 0x000fe200078e020e */
[----:B------:R-:W-:Y:S01]  /*7b70*/  PRMT R3, R44, 0x8880, RZ ;  /* 0x000088802c037816 */ /* 0x000fe200000000ff */
[----:B------:R-:W-:Y:S01]  /*7b80*/  IMAD R23, R38, R23, RZ ;  /* 0x0000001726177224 */ /* 0x000fe200078e02ff */
[----:B------:R-:W-:Y:S01]  /*7b90*/  I2IP.S8.S32.SAT R58, R9, R8, R15 ;  /* 0x00000008093a7239 */ /* 0x000fe2000000140f */
[-C--:B------:R-:W-:Y:S02]  /*7ba0*/  IMAD R19, R10, R40.reuse, R19 ;  /* 0x000000280a137224 */ /* 0x080fe400078e0213 */
[-C--:B------:R-:W-:Y:S01]  /*7bb0*/  IMAD R16, R3, R40.reuse, R16 ;  /* 0x0000002803107224 */ /* 0x080fe200078e0210 */
[----:B------:R-:W-:Y:S01]  /*7bc0*/  SHF.R.S32.HI R3, RZ, 0x18, R44 ;  /* 0x00000018ff037819 */ /* 0x000fe2000001142c */
[----:B------:R-:W-:Y:S01]  /*7bd0*/  IMAD R17, R0, R40, R17 ;  /* 0x0000002800117224 */ /* 0x000fe200078e0211 */
[----:B------:R-:W-:Y:S01]  /*7be0*/  I2IP.S8.S32.SAT R14, R19, R14, RZ ;  /* 0x0000000e130e7239 */ /* 0x000fe200000014ff */
[----:B------:R-:W-:Y:S02]  /*7bf0*/  IMAD.SHL.U32 R0, R45, 0x100, RZ ;  /* 0x000001002d007824 */ /* 0x000fe400078e00ff */
[-C--:B------:R-:W-:Y:S01]  /*7c00*/  IMAD R18, R2, R40.reuse, R18 ;  /* 0x0000002802127224 */ /* 0x080fe200078e0212 */
[----:B------:R-:W-:Y:S01]  /*7c10*/  SHF.R.S32.HI R2, RZ, 0x18, R45 ;  /* 0x00000018ff027819 */ /* 0x000fe2000001142d */
[-C--:B------:R-:W-:Y:S01]  /*7c20*/  IMAD R23, R3, R40.reuse, R23 ;  /* 0x0000002803177224 */ /* 0x080fe200078e0217 */
[----:B------:R-:W-:Y:S01]  /*7c30*/  SHF.R.S32.HI R0, RZ, 0x18, R0 ;  /* 0x00000018ff007819 */ /* 0x000fe20000011400 */
[-C--:B------:R-:W-:Y:S01]  /*7c40*/  IMAD R20, R4, R40.reuse, R20 ;  /* 0x0000002804147224 */ /* 0x080fe200078e0214 */
[C---:B------:R-:W-:Y:S01]  /*7c50*/  SHF.L.U32 R4, R46.reuse, 0x10, RZ ;  /* 0x000000102e047819 */ /* 0x040fe200000006ff */
[-C--:B------:R-:W-:Y:S01]  /*7c60*/  IMAD R21, R5, R40.reuse, R21 ;  /* 0x0000002805157224 */ /* 0x080fe200078e0215 */
[----:B------:R-:W-:Y:S01]  /*7c70*/  PRMT R3, R46, 0x8880, RZ ;  /* 0x000088802e037816 */ /* 0x000fe200000000ff */
[----:B------:R-:W-:Y:S01]  /*7c80*/  IMAD R27, R38, R27, RZ ;  /* 0x0000001b261b7224 */ /* 0x000fe200078e02ff */
[----:B------:R-:W-:Y:S01]  /*7c90*/  SHF.L.U32 R5, R46, 0x8, RZ ;  /* 0x000000082e057819 */ /* 0x000fe200000006ff */
[-C--:B------:R-:W-:Y:S01]  /*7ca0*/  IMAD R22, R0, R40.reuse, R22 ;  /* 0x0000002800167224 */ /* 0x080fe200078e0216 */
[----:B------:R-:W-:Y:S01]  /*7cb0*/  SHF.R.S32.HI R4, RZ, 0x18, R4 ;  /* 0x00000018ff047819 */ /* 0x000fe20000011404 */
[-C--:B------:R-:W-:Y:S01]  /*7cc0*/  IMAD R27, R2, R40.reuse, R27 ;  /* 0x00000028021b7224 */ /* 0x080fe200078e021b */
[----:B------:R-:W-:Y:S01]  /*7cd0*/  SHF.R.S32.HI R5, RZ, 0x18, R5 ;  /* 0x00000018ff057819 */ /* 0x000fe20000011405 */
[-C--:B------:R-:W-:Y:S01]  /*7ce0*/  IMAD R24, R3, R40.reuse, R24 ;  /* 0x0000002803187224 */ /* 0x080fe200078e0218 */
[C---:B------:R-:W-:Y:S01]  /*7cf0*/  SHF.L.U32 R3, R47.reuse, 0x10, RZ ;  /* 0x000000102f037819 */ /* 0x040fe200000006ff */
[-C--:B------:R-:W-:Y:S01]  /*7d00*/  IMAD R25, R4, R40.reuse, R25 ;  /* 0x0000002804197224 */ /* 0x080fe200078e0219 */
[----:B------:R-:W-:Y:S01]  /*7d10*/  SHF.R.S32.HI R0, RZ, 0x18, R46 ;  /* 0x00000018ff007819 */ /* 0x000fe2000001142e */
[----:B------:R-:W-:Y:S01]  /*7d20*/  IMAD R31, R38, R31, RZ ;  /* 0x0000001f261f7224 */ /* 0x000fe200078e02ff */
[----:B------:R-:W-:Y:S01]  /*7d30*/  PRMT R2, R47, 0x8880, RZ ;  /* 0x000088802f027816 */ /* 0x000fe200000000ff */
[-C--:B------:R-:W-:Y:S01]  /*7d40*/  IMAD R26, R5, R40.reuse, R26 ;  /* 0x00000028051a7224 */ /* 0x080fe200078e021a */
[----:B------:R-:W-:Y:S01]  /*7d50*/  SHF.L.U32 R4, R47, 0x8, RZ ;  /* 0x000000082f047819 */ /* 0x000fe200000006ff */
[-C--:B------:R-:W-:Y:S01]  /*7d60*/  IMAD R31, R0, R40.reuse, R31 ;  /* 0x00000028001f7224 */ /* 0x080fe200078e021f */
[----:B------:R-:W-:Y:S01]  /*7d70*/  SHF.R.S32.HI R3, RZ, 0x18, R3 ;  /* 0x00000018ff037819 */ /* 0x000fe20000011403 */
[-C--:B------:R-:W-:Y:S01]  /*7d80*/  IMAD R28, R2, R40.reuse, R28 ;  /* 0x00000028021c7224 */ /* 0x080fe200078e021c */
[----:B------:R-:W-:Y:S01]  /*7d90*/  SHF.R.S32.HI R4, RZ, 0x18, R4 ;  /* 0x00000018ff047819 */ /* 0x000fe20000011404 */
[----:B------:R-:W-:Y:S01]  /*7da0*/  IMAD R35, R38, R35, RZ ;  /* 0x0000002326237224 */ /* 0x000fe200078e02ff */
[----:B------:R-:W-:Y:S01]  /*7db0*/  SHF.R.S32.HI R5, RZ, 0x18, R47 ;  /* 0x00000018ff057819 */ /* 0x000fe2000001142f */
[----:B------:R-:W-:Y:S01]  /*7dc0*/  IMAD R29, R3, R40, R29 ;  /* 0x00000028031d7224 */ /* 0x000fe200078e021d */
[----:B------:R-:W-:Y:S01]  /*7dd0*/  I2IP.S8.S32.SAT R59, R13, R12, R14 ;  /* 0x0000000c0d3b7239 */ /* 0x000fe2000000140e */
[----:B------:R-:W-:Y:S01]  /*7de0*/  IMAD R30, R4, R40, R30 ;  /* 0x00000028041e7224 */ /* 0x000fe200078e021e */
[----:B------:R-:W-:Y:S01]  /*7df0*/  I2IP.S8.S32.SAT R18, R23, R18, RZ ;  /* 0x0000001217127239 */ /* 0x000fe200000014ff */
[----:B------:R-:W-:Y:S01]  /*7e00*/  IMAD R35, R5, R40, R35 ;  /* 0x0000002805237224 */ /* 0x000fe200078e0223 */
[----:B------:R-:W-:Y:S01]  /*7e10*/  I2IP.S8.S32.SAT R22, R27, R22, RZ ;  /* 0x000000161b167239 */ /* 0x000fe200000014ff */
[----:B------:R1:W-:Y:S01]  /*7e20*/  STS.128 [R69+UR44+0x5200], R56 ;  /* 0x0052003845007988 */ /* 0x0003e20008000c2c */
[----:B------:R-:W-:Y:S02]  /*7e30*/  I2IP.S8.S32.SAT R26, R31, R26, RZ ;  /* 0x0000001a1f1a7239 */ /* 0x000fe400000014ff */
[----:B------:R-:W-:Y:S02]  /*7e40*/  I2IP.S8.S32.SAT R19, R35, R30, RZ ;  /* 0x0000001e23137239 */ /* 0x000fe400000014ff */
[----:B------:R-:W-:Y:S02]  /*7e50*/  I2IP.S8.S32.SAT R16, R17, R16, R18 ;  /* 0x0000001011107239 */ /* 0x000fe40000001412 */
[----:B------:R-:W-:Y:S02]  /*7e60*/  I2IP.S8.S32.SAT R17, R21, R20, R22 ;  /* 0x0000001415117239 */ /* 0x000fe40000001416 */
        /* <DEDUP_REMOVED lines=13> */
[----:B------:R-:W-:Y:S02]  /*7f40*/  UIADD3 UR4, UP0, UPT, UR62, 0x680, URZ ;  /* 0x000006803e047890 */ /* 0x000fe4000ff1e0ff */
[----:B------:R-:W-:Y:S02]  /*7f50*/  UIADD3 UR9, UPT, UPT, UR49, 0x40, URZ ;  /* 0x0000004031097890 */ /* 0x000fe4000fffe0ff */
[----:B------:R-:W-:Y:S02]  /*7f60*/  UIADD3 UR8, UPT, UPT, UR44, 0x5200, URZ ;  /* 0x000052002c087890 */ /* 0x000fe4000fffe0ff */
[----:B------:R-:W-:Y:S01]  /*7f70*/  UIADD3.X UR5, UPT, UPT, URZ, UR63, URZ, UP0, !UPT ;  /* 0x0000003fff057290 */ /* 0x000fe200087fe4ff */
[----:B------:R-:W-:Y:S01]  /*7f80*/  UMOV UR10, UR50 ;  /* 0x00000032000a7c82 */ /* 0x000fe20008000000 */
[----:B------:R-:W-:Y:S07]  /*7f90*/  UMOV UR11, UR36 ;  /* 0x00000024000b7c82 */ /* 0x000fee0008000000 */
[----:B------:R2:W-:Y:S01]  /*7fa0*/  UTMASTG.3D [UR8], [UR4] ;  /* 0x00000008040073b5 */ /* 0x0005e20008010000 */
[----:B------:R0:W-:Y:S01]  /*7fb0*/  UTMACMDFLUSH ;  /* 0x00000000000079b7 */ /* 0x0001e20000000000 */
[----:B--2---:R-:W-:Y:S04]  /*7fc0*/  DEPBAR.LE SB0, 0x1 ;  /* 0x000080400000791a */ /* 0x004fe80000000000 */
.L_x_121:
[----:B------:R-:W-:Y:S05]  /*7fd0*/  BSYNC.RECONVERGENT B0 ;  /* 0x0000000000007941 */ /* 0x000fea0003800200 */
.L_x_120:
        /* <DEDUP_REMOVED lines=14> */
.L_x_125:
[----:B------:R-:W-:Y:S05]  /*80c0*/  BSYNC B0 ;  /* 0x0000000000007941 */ /* 0x000fea0003800000 */
.L_x_124:
[----:B------:R-:W-:Y:S01]  /*80d0*/  ISETP.NE.AND P0, PT, R54, RZ, PT ;  /* 0x000000ff3600720c */ /* 0x000fe20003f05270 */
[----:B------:R-:W-:Y:S11]  /*80e0*/  VIADD R82, R82, 0x1 ;  /* 0x0000000152527836 */ /* 0x000ff60000000000 */
[----:B------:R-:W-:Y:S01]  /*80f0*/  @!UPT UIADD3 URZ, UPT, UPT, URZ, URZ, URZ ;  /* 0x000000fffffff290 */ /* 0x000fe2000fffe0ff */
[----:B------:R3:W4:Y:S04]  /*8100*/  @P0 LDS.128 R44, [R2+0x210] ;  /* 0x00021000022c0984 */ /* 0x0007280000000c00 */
[----:B------:R1:W1:Y:S01]  /*8110*/  @P0 LDS.128 R48, [R3+0x200] ;  /* 0x0002000003300984 */ /* 0x0002620000000c00 */
        /* <DEDUP_REMOVED lines=8> */
[----:B---3--:R-:W-:Y:S02]  /*81a0*/  VIADD R2, R0, 0xc0 ;  /* 0x000000c000027836 */ /* 0x008fe40000000000 */
[----:B--2---:R-:W-:Y:S05]  /*81b0*/  IMAD.U32 R0, RZ, RZ, UR45 ;  /* 0x0000002dff007e24 */ /* 0x004fea000f8e00ff */
[----:B------:R-:W-:Y:S04]  /*81c0*/  PRMT R0, R0, 0x654, R2 ;  /* 0x0000065400007816 */ /* 0x000fe80000000002 */
[----:B-----5:R2:W-:Y:S02]  /*81d0*/  SYNCS.ARRIVE.TRANS64.RED.A1T0 RZ, [R0+URZ], RZ ;  /* 0x000000ff00ff79a7 */ /* 0x0205e400081004ff */
[----:B--2---:R-:W-:Y:S04]  /*81e0*/  SEL R0, RZ, 0x1, P0 ;  /* 0x00000001ff007807 */ /* 0x004fe80000000000 */
[----:B-1--4-:R-:W-:Y:S02]  /*81f0*/  LOP3.LUT R81, R81, R0, RZ, 0x3c, !PT ;  /* 0x0000000051517212 */ /* 0x012fe400078e3cff */
.L_x_123:
[----:B------:R-:W-:Y:S05]  /*8200*/  BSYNC B1 ;  /* 0x0000000000017941 */ /* 0x000fea0003800000 */
.L_x_122:
        /* <DEDUP_REMOVED lines=21> */
.L_x_127:
        /* <DEDUP_REMOVED lines=36> */
[----:B------:R-:W-:Y:S01]  /*85a0*/  SHF.L.U32 R0, R44, 0x10, RZ ;  /* 0x000000102c007819 */ /* 0x000fe200000006ff */
        /* <DEDUP_REMOVED lines=110> */
[----:B------:R-:W-:Y:S02]  /*8c90*/  UIADD3 UR4, UPT, UPT, UR44, 0x4200, URZ ;  /* 0x000042002c047890 */ /* 0x000fe4000fffe0ff */
[----:B------:R-:W-:Y:S01]  /*8ca0*/  UIADD3 UR9, UPT, UPT, UR49, 0x80, URZ ;  /* 0x0000008031097890 */ /* 0x000fe2000fffe0ff */
[----:B------:R-:W-:Y:S01]  /*8cb0*/  UMOV UR10, UR50 ;  /* 0x00000032000a7c82 */ /* 0x000fe20008000000 */
[----:B------:R-:W-:Y:S02]  /*8cc0*/  UMOV UR11, UR36 ;  /* 0x00000024000b7c82 */ /* 0x000fe40008000000 */
        /* <DEDUP_REMOVED lines=8> */
.L_x_129:
[----:B------:R-:W-:Y:S05]  /*8d50*/  BSYNC.RECONVERGENT B0 ;  /* 0x0000000000007941 */ /* 0x000fea0003800200 */
.L_x_128:
        /* <DEDUP_REMOVED lines=14> */
.L_x_133:
[----:B------:R-:W-:Y:S05]  /*8e40*/  BSYNC B0 ;  /* 0x0000000000007941 */ /* 0x000fea0003800000 */
.L_x_132:
        /* <DEDUP_REMOVED lines=18> */
.L_x_131:
[----:B------:R-:W-:Y:S05]  /*8f70*/  BSYNC B1 ;  /* 0x0000000000017941 */ /* 0x000fea0003800000 */
.L_x_130:
        /* <DEDUP_REMOVED lines=21> */
.L_x_135:
[----:B------:R-:W-:Y:S01]  /*90d0*/  ISETP.NE.AND P0, PT, R87, RZ, PT ;  /* 0x000000ff5700720c */ /* 0x000fe20003f05270 */
[----:B------:R-:W-:Y:S05]  /*90e0*/  WARPSYNC.ALL ;  /* 0x0000000000007948 */ /* 0x000fea0003800000 */
[----:B------:R-:W-:Y:S01]  /*90f0*/  IMAD.SHL.U32 R66, R49, 0x100, RZ ;  /* 0x0000010031427824 */ /* 0x000fe200078e00ff */
[----:B------:R-:W-:Y:S01]  /*9100*/  R2UR UR4, R39 ;  /* 0x00000000270472ca */ /* 0x000fe200000e0000 */
[----:B------:R-:W-:Y:S01]  /*9110*/  IMAD.SHL.U32 R60, R51, 0x100, RZ ;  /* 0x00000100333c7824 */ /* 0x000fe200078e00ff */
[C---:B------:R-:W-:Y:S01]  /*9120*/  SHF.L.U32 R2, R48.reuse, 0x10, RZ ;  /* 0x0000001030027819 */ /* 0x040fe200000006ff */
[----:B----4-:R-:W-:Y:S01]  /*9130*/  IMAD.SHL.U32 R54, R45, 0x100, RZ ;  /* 0x000001002d367824 */ /* 0x010fe200078e00ff */
[C---:B------:R-:W-:Y:S01]  /*9140*/  PRMT R0, R48.reuse, 0x8880, RZ ;  /* 0x0000888030007816 */ /* 0x040fe200000000ff */
[----:B------:R-:W-:Y:S01]  /*9150*/  BSSY.RECONVERGENT B0, `(.L_x_136) ;  /* 0x000009e000007945 */ /* 0x000fe20003800200 */
[----:B------:R-:W-:Y:S02]  /*9160*/  SHF.L.U32 R3, R48, 0x8, RZ ;  /* 0x0000000830037819 */ /* 0x000fe400000006ff */
[----:B------:R-:W-:Y:S02]  /*9170*/  SHF.R.S32.HI R2, RZ, 0x18, R2 ;  /* 0x00000018ff027819 */ /* 0x000fe40000011402 */
[----:B------:R-:W-:Y:S02]  /*9180*/  PRMT R68, R49, 0x8880, RZ ;  /* 0x0000888031447816 */ /* 0x000fe400000000ff */
[----:B------:R-:W-:Y:S01]  /*9190*/  SHF.R.S32.HI R3, RZ, 0x18, R3 ;  /* 0x00000018ff037819 */ /* 0x000fe20000011403 */
[----:B-1----:R-:W-:Y:S01]  /*91a0*/  LDTM.16dp32bit_t0_t15.x32 R4, tmem[UR4+0xc0] ;  /* 0x0000c004000479ee */ /* 0x002fe20008a80000 */
[----:B------:R-:W1:Y:S01]  /*91b0*/  LDTM.16dp32bit_t16_t31.x32 R4, tmem[UR4+0xe0] ;  /* 0x0000e004000479ee */ /* 0x000e620008aa0000 */
[----:B------:R-:W-:Y:S01]  /*91c0*/  NOP ;  /* 0x0000000000007918 */ /* 0x000fe20000000000 */
[----:B------:R-:W-:Y:S02]  /*91d0*/  SHF.L.U32 R63, R50, 0x8, RZ ;  /* 0x00000008323f7819 */ /* 0x000fe400000006ff */
[C---:B------:R-:W-:Y:S02]  /*91e0*/  PRMT R62, R51.reuse, 0x8880, RZ ;  /* 0x00008880333e7816 */ /* 0x040fe400000000ff */
[----:B------:R-:W-:Y:S02]  /*91f0*/  SHF.L.U32 R61, R51, 0x10, RZ ;  /* 0x00000010333d7819 */ /* 0x000fe400000006ff */
[----:B------:R-:W-:Y:S02]  /*9200*/  R2UR UR5, R52 ;  /* 0x00000000340572ca */ /* 0x000fe400000e0000 */
[----:B------:R-:W-:Y:S01]  /*9210*/  SHF.R.S32.HI R39, RZ, 0x18, R48 ;  /* 0x00000018ff277819 */ /* 0x000fe20000011430 */
[----:B------:R-:W-:Y:S01]  /*9220*/  IMAD.SHL.U32 R48, R47, 0x100, RZ ;  /* 0x000001002f307824 */ /* 0x000fe200078e00ff */
[----:B------:R-:W-:Y:S02]  /*9230*/  SHF.L.U32 R67, R49, 0x10, RZ ;  /* 0x0000001031437819 */ /* 0x000fe400000006ff */
[C---:B------:R-:W-:Y:S02]  /*9240*/  PRMT R65, R50.reuse, 0x8880, RZ ;  /* 0x0000888032417816 */ /* 0x040fe400000000ff */
[----:B------:R-:W-:Y:S02]  /*9250*/  SHF.R.S32.HI R41, RZ, 0x18, R49 ;  /* 0x00000018ff297819 */ /* 0x000fe40000011431 */
[----:B------:R-:W-:Y:S02]  /*9260*/  SHF.L.U32 R64, R50, 0x10, RZ ;  /* 0x0000001032407819 */ /* 0x000fe400000006ff */
[----:B------:R-:W-:Y:S01]  /*9270*/  SHF.R.S32.HI R42, RZ, 0x18, R50 ;  /* 0x00000018ff2a7819 */ /* 0x000fe20000011432 */
[----:B------:R-:W-:Y:S01]  /*9280*/  UIADD3 UR4, UPT, UPT, UR5, 0x130, URZ ;  /* 0x0000013005047890 */ /* 0x000fe2000fffe0ff */
[----:B------:R-:W-:Y:S01]  /*9290*/  PRMT R59, R44, 0x8880, RZ ;  /* 0x000088802c3b7816 */ /* 0x000fe200000000ff */
[C---:B-1----:R-:W-:Y:S02]  /*92a0*/  IMAD R4, R38.reuse, R4, RZ ;  /* 0x0000000426047224 */ /* 0x042fe400078e02ff */
[----:B------:R-:W-:Y:S01]  /*92b0*/  UPRMT UR4, UR45, 0x654, UR4 ;  /* 0x000006542d047896 */ /* 0x000fe20008000004 */
[C---:B------:R-:W-:Y:S01]  /*92c0*/  IMAD R5, R38.reuse, R5, RZ ;  /* 0x0000000526057224 */ /* 0x040fe200078e02ff */
[----:B------:R-:W-:Y:S01]  /*92d0*/  SHF.R.S32.HI R43, RZ, 0x18, R51 ;  /* 0x00000018ff2b7819 */ /* 0x000fe20000011433 */
[----:B------:R-:W-:Y:S01]  /*92e0*/  IMAD R6, R38, R6, RZ ;  /* 0x0000000626067224 */ /* 0x000fe200078e02ff */
[----:B------:R-:W-:Y:S01]  /*92f0*/  SHF.L.U32 R51, R46, 0x8, RZ ;  /* 0x000000082e337819 */ /* 0x000fe200000006ff */
[----:B------:R-:W-:Y:S01]  /*9300*/  IMAD R4, R0, R40, R4 ;  /* 0x0000002800047224 */ /* 0x000fe200078e0204 */
[----:B------:R-:W-:Y:S01]  /*9310*/  MOV R0, R68 ;  /* 0x0000004400007202 */ /* 0x000fe20000000f00 */
[----:B------:R-:W-:Y:S01]  /*9320*/  IMAD R7, R38, R7, RZ ;  /* 0x0000000726077224 */ /* 0x000fe200078e02ff */
[----:B------:R-:W-:Y:S01]  /*9330*/  SHF.L.U32 R58, R44, 0x10, RZ ;  /* 0x000000102c3a7819 */ /* 0x000fe200000006ff */
[-C--:B------:R-:W-:Y:S01]  /*9340*/  IMAD R5, R2, R40.reuse, R5 ;  /* 0x0000002802057224 */ /* 0x080fe200078e0205 */
[----:B------:R-:W-:Y:S01]  /*9350*/  SYNCS.ARRIVE.TRANS64.RED.A1T0 RZ, [UR4], RZ ;  /* 0x000000ffffff79a7 */ /* 0x000fe20008100404 */
[----:B------:R-:W-:Y:S01]  /*9360*/  IMAD R6, R3, R40, R6 ;  /* 0x0000002803067224 */ /* 0x000fe200078e0206 */
[----:B------:R-:W-:Y:S01]  /*9370*/  SHF.R.S32.HI R2, RZ, 0x18, R67 ;  /* 0x00000018ff027819 */ /* 0x000fe20000011443 */
[C---:B------:R-:W-:Y:S01]  /*9380*/  IMAD R8, R38.reuse, R8, RZ ;  /* 0x0000000826087224 */ /* 0x040fe200078e02ff */
[----:B------:R-:W-:Y:S01]  /*9390*/  SHF.R.S32.HI R3, RZ, 0x18, R66 ;  /* 0x00000018ff037819 */ /* 0x000fe20000011442 */
[-C--:B------:R-:W-:Y:S01]  /*93a0*/  IMAD R7, R39, R40.reuse, R7 ;  /* 0x0000002827077224 */ /* 0x080fe200078e0207 */
[----:B------:R-:W-:Y:S01]  /*93b0*/  MOV R39, R65 ;  /* 0x0000004100277202 */ /* 0x000fe20000000f00 */
[----:B------:R-:W-:Y:S01]  /*93c0*/  IMAD R9, R38, R9, RZ ;  /* 0x0000000926097224 */ /* 0x000fe200078e02ff */
[C---:B------:R-:W-:Y:S01]  /*93d0*/  PRMT R56, R45.reuse, 0x8880, RZ ;  /* 0x000088802d387816 */ /* 0x040fe200000000ff */
[----:B------:R-:W-:Y:S01]  /*93e0*/  IMAD R8, R0, R40, R8 ;  /* 0x0000002800087224 */ /* 0x000fe200078e0208 */
[----:B------:R-:W-:Y:S01]  /*93f0*/  SHF.L.U32 R55, R45, 0x10, RZ ;  /* 0x000000102d377819 */ /* 0x000fe200000006ff */
[----:B------:R-:W-:Y:S01]  /*9400*/  IMAD R10, R38, R10, RZ ;  /* 0x0000000a260a7224 */ /* 0x000fe200078e02ff */
[----:B------:R-:W-:Y:S01]  /*9410*/  PRMT R53, R46, 0x8880, RZ ;  /* 0x000088802e357816 */ /* 0x000fe200000000ff */
[----:B------:R-:W-:Y:S01]  /*9420*/  IMAD R9, R2, R40, R9 ;  /* 0x0000002802097224 */ /* 0x000fe200078e0209 */
[----:B------:R-:W-:Y:S01]  /*9430*/  SHF.R.S32.HI R45, RZ, 0x18, R45 ;  /* 0x00000018ff2d7819 */ /* 0x000fe2000001142d */
[----:B------:R-:W-:Y:S01]  /*9440*/  IMAD R0, R38, R20, RZ ;  /* 0x0000001426007224 */ /* 0x000fe200078e02ff */
[----:B------:R-:W-:Y:S01]  /*9450*/  SHF.L.U32 R52, R46, 0x10, RZ ;  /* 0x000000102e347819 */ /* 0x000fe200000006ff */
[C---:B------:R-:W-:Y:S01]  /*9460*/  IMAD R11, R38.reuse, R11, RZ ;  /* 0x0000000b260b7224 */ /* 0x040fe200078e02ff */
[C---:B------:R-:W-:Y:S01]  /*9470*/  PRMT R50, R47.reuse, 0x8880, RZ ;  /* 0x000088802f327816 */ /* 0x040fe200000000ff */
[C---:B------:R-:W-:Y:S01]  /*9480*/  IMAD R2, R38.reuse, R21, RZ ;  /* 0x0000001526027224 */ /* 0x040fe200078e02ff */
[----:B------:R-:W-:Y:S01]  /*9490*/  SHF.R.S32.HI R46, RZ, 0x18, R46 ;  /* 0x00000018ff2e7819 */ /* 0x000fe2000001142e */
[C---:B------:R-:W-:Y:S01]  /*94a0*/  IMAD R20, R38.reuse, R24, RZ ;  /* 0x0000001826147224 */ /* 0x040fe200078e02ff */
[----:B------:R-:W-:Y:S01]  /*94b0*/  SHF.L.U32 R49, R47, 0x10, RZ ;  /* 0x000000102f317819 */ /* 0x000fe200000006ff */
[C---:B------:R-:W-:Y:S01]  /*94c0*/  IMAD R21, R38.reuse, R25, RZ ;  /* 0x0000001926157224 */ /* 0x040fe200078e02ff */
[----:B------:R-:W-:Y:S01]  /*94d0*/  SHF.R.S32.HI R47, RZ, 0x18, R47 ;  /* 0x00000018ff2f7819 */ /* 0x000fe2000001142f */
[----:B------:R-:W-:Y:S01]  /*94e0*/  IMAD R24, R38, R28, RZ ;  /* 0x0000001c26187224 */ /* 0x000fe200078e02ff */
[----:B------:R-:W-:Y:S01]  /*94f0*/  SHF.L.U32 R57, R44, 0x8, RZ ;  /* 0x000000082c397819 */ /* 0x000fe200000006ff */
[----:B------:R-:W-:Y:S01]  /*9500*/  IMAD R10, R3, R40, R10 ;  /* 0x00000028030a7224 */ /* 0x000fe200078e020a */
[----:B------:R-:W-:Y:S01]  /*9510*/  SHF.R.S32.HI R44, RZ, 0x18, R44 ;  /* 0x00000018ff2c7819 */ /* 0x000fe2000001142c */
[----:B------:R-:W-:Y:S01]  /*9520*/  IMAD R12, R38, R12, RZ ;  /* 0x0000000c260c7224 */ /* 0x000fe200078e02ff */
[----:B------:R-:W-:Y:S01]  /*9530*/  IADD3 R36, PT, PT, R36, 0x1, RZ ;  /* 0x0000000124247810 */ /* 0x000fe20007ffe0ff */
[C---:B------:R-:W-:Y:S02]  /*9540*/  IMAD R25, R38.reuse, R29, RZ ;  /* 0x0000001d26197224 */ /* 0x040fe400078e02ff */
[C---:B------:R-:W-:Y:S01]  /*9550*/  IMAD R28, R38.reuse, R32, RZ ;  /* 0x00000020261c7224 */ /* 0x040fe200078e02ff */
[----:B------:R-:W-:Y:S01]  /*9560*/  SHF.R.S32.HI R32, RZ, 0x18, R64 ;  /* 0x00000018ff207819 */ /* 0x000fe20000011440 */
[C---:B------:R-:W-:Y:S01]  /*9570*/  IMAD R29, R38.reuse, R33, RZ ;  /* 0x00000021261d7224 */ /* 0x040fe200078e02ff */
[----:B------:R-:W-:Y:S01]  /*9580*/  I2IP.S8.S32.SAT R33, R7, R6, RZ ;  /* 0x0000000607217239 */ /* 0x000fe200000014ff */
[----:B------:R-:W-:Y:S01]  /*9590*/  IMAD R11, R41, R40, R11 ;  /* 0x00000028290b7224 */ /* 0x000fe200078e020b */
[----:B------:R-:W-:Y:S01]  /*95a0*/  SHF.R.S32.HI R6, RZ, 0x18, R63 ;  /* 0x00000018ff067819 */ /* 0x000fe2000001143f */
[C---:B------:R-:W-:Y:S01]  /*95b0*/  IMAD R13, R38.reuse, R13, RZ ;  /* 0x0000000d260d7224 */ /* 0x040fe200078e02ff */
[----:B------:R-:W-:Y:S01]  /*95c0*/  MOV R7, R62 ;  /* 0x0000003e00077202 */ /* 0x000fe20000000f00 */
[C---:B------:R-:W-:Y:S02]  /*95d0*/  IMAD R14, R38.reuse, R14, RZ ;  /* 0x0000000e260e7224 */ /* 0x040fe400078e02ff */
[C---:B------:R-:W-:Y:S02]  /*95e0*/  IMAD R3, R38.reuse, R22, RZ ;  /* 0x0000001626037224 */ /* 0x040fe400078e02ff */
[----:B------:R-:W-:Y:S02]  /*95f0*/  IMAD R12, R39, R40, R12 ;  /* 0x00000028270c7224 */ /* 0x000fe400078e020c */
[C---:B------:R-:W-:Y:S02]  /*9600*/  IMAD R22, R38.reuse, R26, RZ ;  /* 0x0000001a26167224 */ /* 0x040fe400078e02ff */
[C---:B------:R-:W-:Y:S02]  /*9610*/  IMAD R15, R38.reuse, R15, RZ ;  /* 0x0000000f260f7224 */ /* 0x040fe400078e02ff */
[----:B------:R-:W-:Y:S02]  /*9620*/  IMAD R26, R38, R30, RZ ;  /* 0x0000001e261a7224 */ /* 0x000fe400078e02ff */
[----:B------:R-:W-:Y:S02]  /*9630*/  IMAD R13, R32, R40, R13 ;  /* 0x00000028200d7224 */ /* 0x000fe400078e020d */
[C---:B------:R-:W-:Y:S01]  /*9640*/  IMAD R30, R38.reuse, R34, RZ ;  /* 0x00000022261e7224 */ /* 0x040fe200078e02ff */
[----:B------:R-:W-:Y:S01]  /*9650*/  I2IP.S8.S32.SAT R34, R11, R10, RZ ;  /* 0x0000000a0b227239 */ /* 0x000fe200000014ff */
[----:B------:R-:W-:Y:S01]  /*9660*/  IMAD R16, R38, R16, RZ ;  /* 0x0000001026107224 */ /* 0x000fe200078e02ff */
[----:B------:R-:W-:Y:S01]  /*9670*/  SHF.R.S32.HI R10, RZ, 0x18, R61 ;  /* 0x00000018ff0a7819 */ /* 0x000fe2000001143d */
[----:B------:R-:W-:Y:S01]  /*9680*/  IMAD R14, R6, R40, R14 ;  /* 0x00000028060e7224 */ /* 0x000fe200078e020e */
[----:B------:R-:W-:Y:S01]  /*9690*/  I2IP.S8.S32.SAT R61, R9, R8, R34 ;  /* 0x00000008093d7239 */ /* 0x000fe20000001422 */
[----:B------:R-:W-:Y:S01]  /*96a0*/  IMAD R17, R38, R17, RZ ;  /* 0x0000001126117224 */ /* 0x000fe200078e02ff */
[----:B------:R-:W-:Y:S01]  /*96b0*/  SHF.R.S32.HI R11, RZ, 0x18, R60 ;  /* 0x00000018ff0b7819 */ /* 0x000fe2000001143c */
[----:B------:R-:W-:Y:S01]  /*96c0*/  IMAD R15, R42, R40, R15 ;  /* 0x000000282a0f7224 */ /* 0x000fe200078e020f */
[----:B------:R-:W-:Y:S01]  /*96d0*/  I2IP.S8.S32.SAT R60, R5, R4, R33 ;  /* 0x00000004053c7239 */ /* 0x000fe20000001421 */
[C---:B------:R-:W-:Y:S01]  /*96e0*/  IMAD R18, R38.reuse, R18, RZ ;  /* 0x0000001226127224 */ /* 0x040fe200078e02ff */
[----:B------:R-:W-:Y:S01]  /*96f0*/  SHF.R.S32.HI R5, RZ, 0x18, R58 ;  /* 0x00000018ff057819 */ /* 0x000fe2000001143a */
[----:B------:R-:W-:Y:S01]  /*9700*/  IMAD R16, R7, R40, R16 ;  /* 0x0000002807107224 */ /* 0x000fe200078e0210 */
[----:B------:R-:W-:Y:S01]  /*9710*/  I2IP.S8.S32.SAT R14, R15, R14, RZ ;  /* 0x0000000e0f0e7239 */ /* 0x000fe200000014ff */
[----:B------:R-:W-:Y:S01]  /*9720*/  IMAD R19, R38, R19, RZ ;  /* 0x0000001326137224 */ /* 0x000fe200078e02ff */
[----:B------:R-:W-:Y:S01]  /*9730*/  SHF.R.S32.HI R7, RZ, 0x18, R48 ;  /* 0x00000018ff077819 */ /* 0x000fe20000011430 */
[----:B------:R-:W-:Y:S01]  /*9740*/  IMAD R17, R10, R40, R17 ;  /* 0x000000280a117224 */ /* 0x000fe200078e0211 */
[----:B------:R-:W-:Y:S01]  /*9750*/  I2IP.S8.S32.SAT R62, R13, R12, R14 ;  /* 0x0000000c0d3e7239 */ /* 0x000fe2000000140e */
[-C--:B------:R-:W-:Y:S01]  /*9760*/  IMAD R18, R11, R40.reuse, R18 ;  /* 0x000000280b127224 */ /* 0x080fe200078e0212 */
[----:B------:R-:W-:Y:S01]  /*9770*/  SHF.R.S32.HI R6, RZ, 0x18, R57 ;  /* 0x00000018ff067819 */ /* 0x000fe20000011439 */
[----:B------:R-:W-:Y:S02]  /*9780*/  IMAD.MOV.U32 R4, RZ, RZ, R59 ;  /* 0x000000ffff047224 */ /* 0x000fe400078e003b */
[-C--:B------:R-:W-:Y:S02]  /*9790*/  IMAD R19, R43, R40.reuse, R19 ;  /* 0x000000282b137224 */ /* 0x080fe400078e0213 */
[----:B------:R-:W-:Y:S01]  /*97a0*/  IMAD R0, R4, R40, R0 ;  /* 0x0000002804007224 */ /* 0x000fe200078e0200 */
[----:B------:R-:W-:Y:S01]  /*97b0*/  MOV R4, R56 ;  /* 0x0000003800047202 */ /* 0x000fe20000000f00 */
[----:B------:R-:W-:Y:S01]  /*97c0*/  IMAD R23, R38, R23, RZ ;  /* 0x0000001726177224 */ /* 0x000fe200078e02ff */
[----:B------:R-:W-:Y:S01]  /*97d0*/  I2IP.S8.S32.SAT R18, R19, R18, RZ ;  /* 0x0000001213127239 */ /* 0x000fe200000014ff */
[-C--:B------:R-:W-:Y:S01]  /*97e0*/  IMAD R2, R5, R40.reuse, R2 ;  /* 0x0000002805027224 */ /* 0x080fe200078e0202 */
[----:B------:R-:W-:Y:S01]  /*97f0*/  SHF.R.S32.HI R5, RZ, 0x18, R55 ;  /* 0x00000018ff057819 */ /* 0x000fe20000011437 */
[----:B------:R-:W-:Y:S01]  /*9800*/  IMAD R3, R6, R40, R3 ;  /* 0x0000002806037224 */ /* 0x000fe200078e0203 */
[----:B------:R-:W-:Y:S01]  /*9810*/  I2IP.S8.S32.SAT R63, R17, R16, R18 ;  /* 0x00000010113f7239 */ /* 0x000fe20000001412 */
[-C--:B------:R-:W-:Y:S01]  /*9820*/  IMAD R23, R44, R40.reuse, R23 ;  /* 0x000000282c177224 */ /* 0x080fe200078e0217 */
[----:B------:R-:W-:Y:S01]  /*9830*/  SHF.R.S32.HI R6, RZ, 0x18, R54 ;  /* 0x00000018ff067819 */ /* 0x000fe20000011436 */
[-C--:B------:R-:W-:Y:S01]  /*9840*/  IMAD R20, R4, R40.reuse, R20 ;  /* 0x0000002804147224 */ /* 0x080fe200078e0214 */
[----:B------:R-:W-:Y:S01]  /*9850*/  MOV R4, R53 ;  /* 0x0000003500047202 */ /* 0x000fe20000000f00 */
[----:B------:R1:W-:Y:S01]  /*9860*/  STS.128 [R69+UR44+0x5200], R60 ;  /* 0x0052003c45007988 */ /* 0x0003e20008000c2c */
[----:B------:R-:W-:Y:S01]  /*9870*/  IMAD R27, R38, R27, RZ ;  /* 0x0000001b261b7224 */ /* 0x000fe200078e02ff */
[----:B------:R-:W-:Y:S01]  /*9880*/  I2IP.S8.S32.SAT R3, R23, R3, RZ ;  /* 0x0000000317037239 */ /* 0x000fe200000014ff */
[-C--:B------:R-:W-:Y:S01]  /*9890*/  IMAD R21, R5, R40.reuse, R21 ;  /* 0x0000002805157224 */ /* 0x080fe200078e0215 */
[----:B------:R-:W-:Y:S01]  /*98a0*/  SHF.R.S32.HI R5, RZ, 0x18, R52 ;  /* 0x00000018ff057819 */ /* 0x000fe20000011434 */
[-C--:B------:R-:W-:Y:S01]  /*98b0*/  IMAD R22, R6, R40.reuse, R22 ;  /* 0x0000002806167224 */ /* 0x080fe200078e0216 */
[----:B------:R-:W-:Y:S01]  /*98c0*/  SHF.R.S32.HI R6, RZ, 0x18, R49 ;  /* 0x00000018ff067819 */ /* 0x000fe20000011431 */
[-C--:B------:R-:W-:Y:S02]  /*98d0*/  IMAD R27, R45, R40.reuse, R27 ;  /* 0x000000282d1b7224 */ /* 0x080fe400078e021b */
[-C--:B------:R-:W-:Y:S01]  /*98e0*/  IMAD R24, R4, R40.reuse, R24 ;  /* 0x0000002804187224 */ /* 0x080fe200078e0218 */
[----:B------:R-:W-:Y:S01]  /*98f0*/  SHF.R.S32.HI R4, RZ, 0x18, R51 ;  /* 0x00000018ff047819 */ /* 0x000fe20000011433 */
[----:B------:R-:W-:Y:S01]  /*9900*/  IMAD R25, R5, R40, R25 ;  /* 0x0000002805197224 */ /* 0x000fe200078e0219 */
[----:B------:R-:W-:Y:S01]  /*9910*/  MOV R5, R50 ;  /* 0x0000003200057202 */ /* 0x000fe20000000f00 */
[----:B------:R-:W-:Y:S02]  /*9920*/  IMAD R31, R38, R31, RZ ;  /* 0x0000001f261f7224 */ /* 0x000fe400078e02ff */
[----:B------:R-:W-:Y:S01]  /*9930*/  IMAD R26, R4, R40, R26 ;  /* 0x00000028041a7224 */ /* 0x000fe200078e021a */
[----:B------:R-:W-:Y:S01]  /*9940*/  I2IP.S8.S32.SAT R4, R2, R0, R3 ;  /* 0x0000000002047239 */ /* 0x000fe20000001403 */
[-C--:B------:R-:W-:Y:S02]  /*9950*/  IMAD R31, R46, R40.reuse, R31 ;  /* 0x000000282e1f7224 */ /* 0x080fe400078e021f */
[----:B------:R-:W-:Y:S01]  /*9960*/  IMAD R28, R5, R40, R28 ;  /* 0x00000028051c7224 */ /* 0x000fe200078e021c */
[----:B------:R-:W-:Y:S01]  /*9970*/  I2IP.S8.S32.SAT R5, R27, R22, RZ ;  /* 0x000000161b057239 */ /* 0x000fe200000014ff */
[----:B------:R-:W-:Y:S01]  /*9980*/  IMAD R29, R6, R40, R29 ;  /* 0x00000028061d7224 */ /* 0x000fe200078e021d */
[----:B------:R-:W-:Y:S01]  /*9990*/  I2IP.S8.S32.SAT R6, R31, R26, RZ ;  /* 0x0000001a1f067239 */ /* 0x000fe200000014ff */
[----:B------:R-:W-:Y:S01]  /*99a0*/  IMAD R35, R38, R35, RZ ;  /* 0x0000002326237224 */ /* 0x000fe200078e02ff */
[----:B------:R-:W-:Y:S01]  /*99b0*/  I2IP.S8.S32.SAT R5, R21, R20, R5 ;  /* 0x0000001415057239 */ /* 0x000fe20000001405 */
[----:B------:R-:W-:Y:S01]  /*99c0*/  IMAD R30, R7, R40, R30 ;  /* 0x00000028071e7224 */ /* 0x000fe200078e021e */
[----:B------:R-:W-:Y:S01]  /*99d0*/  I2IP.S8.S32.SAT R6, R25, R24, R6 ;  /* 0x0000001819067239 */ /* 0x000fe20000001406 */
[----:B------:R-:W-:Y:S05]  /*99e0*/  IMAD R35, R47, R40, R35 ;  /* 0x000000282f237224 */ /* 0x000fea00078e0223 */
[----:B------:R-:W-:Y:S04]  /*99f0*/  I2IP.S8.S32.SAT R7, R35, R30, RZ ;  /* 0x0000001e23077239 */ /* 0x000fe800000014ff */
[----:B------:R-:W-:Y:S05]  /*9a00*/  I2IP.S8.S32.SAT R7, R29, R28, R7 ;  /* 0x0000001c1d077239 */ /* 0x000fea0000001407 */
        /* <DEDUP_REMOVED lines=18> */
.L_x_137:
[----:B------:R-:W-:Y:S05]  /*9b30*/  BSYNC.RECONVERGENT B0 ;  /* 0x0000000000007941 */ /* 0x000fea0003800200 */
.L_x_136:
[----:B------:R-:W-:Y:S01]  /*9b40*/  R2UR UR5, R76 ;  /* 0x000000004c0572ca */ /* 0x000fe200000e0000 */
[----:B------:R-:W-:Y:S01]  /*9b50*/  BAR.SYNC.DEFER_BLOCKING 0x1, 0x80 ;  /* 0x0042000000007b1d */ /* 0x000fe20000010000 */
[----:B------:R-:W-:Y:S01]  /*9b60*/  R2UR UR4, R77 ;  /* 0x000000004d0472ca */ /* 0x000fe200000e0000 */
[----:B------:R-:W-:Y:S01]  /*9b70*/  UISETP.NE.AND UP0, UPT, UR46, URZ, UPT ;  /* 0x000000ff2e00728c */ /* 0x000fe2000bf05270 */
[----:B------:R-:W-:Y:S02]  /*9b80*/  ISETP.NE.AND P0, PT, R79, 0x2, PT ;  /* 0x000000024f00780c */ /* 0x000fe40003f05270 */
[----:B------:R-:W-:Y:S02]  /*9b90*/  ISETP.NE.AND P1, PT, R36, 0x4, PT ;  /* 0x000000042400780c */ /* 0x000fe40003f25270 */
[----:B------:R-:W-:Y:S02]  /*9ba0*/  SEL R2, RZ, 0x1, P0 ;  /* 0x00000001ff027807 */ /* 0x000fe40000000000 */
[----:B------:R-:W-:Y:S02]  /*9bb0*/  SEL R0, RZ, 0x1, P1 ;  /* 0x00000001ff007807 */ /* 0x000fe40000800000 */
[----:B------:R-:W-:Y:S01]  /*9bc0*/  LOP3.LUT R83, R83, R2, RZ, 0x3c, !PT ;  /* 0x0000000253537212 */ /* 0x000fe200078e3cff */
[----:B------:R-:W-:Y:S01]  /*9bd0*/  UIADD3 UR20, UPT, UPT, UR37, UR5, URZ ;  /* 0x0000000525147290 */ /* 0x000fe2000fffe0ff */
[----:B------:R-:W-:Y:S01]  /*9be0*/  LOP3.LUT R84, R84, R0, RZ, 0x3c, !PT ;  /* 0x0000000054547212 */ /* 0x000fe200078e3cff */
[----:B------:R-:W-:Y:S01]  /*9bf0*/  UIADD3 UR16, UPT, UPT, UR38, UR4, URZ ;  /* 0x0000000426107290 */ /* 0x000fe2000fffe0ff */
[----:B------:R-:W-:Y:S02]  /*9c00*/  SEL R79, R79, RZ, P0 ;  /* 0x000000ff4f4f7207 */ /* 0x000fe40000000000 */
[----:B------:R-:W-:Y:S01]  /*9c10*/  SEL R36, R36, RZ, P1 ;  /* 0x000000ff24247207 */ /* 0x000fe20000800000 */
[----:B------:R-:W-:Y:S01]  /*9c20*/  UMOV UR36, UR59 ;  /* 0x0000003b00247c82 */ /* 0x000fe20008000000 */
[----:B------:R-:W-:Y:S07]  /*9c30*/  BRA.U UP0, `(.L_x_138) ;  /* 0xffffffb900c47547 */ /* 0x000fee000b83ffff */
[----:B------:R-:W-:Y:S05]  /*9c40*/  EXIT ;  /* 0x000000000000794d */ /* 0x000fea0003800000 */
.L_x_25:
[----:B---3--:R3:W4:Y:S02]  /*9c50*/  SYNCS.PHASECHK.TRANS64.TRYWAIT P0, [R0+URZ+0x160], R2 ;  /* 0x00016002000075a7 */ /* 0x00872400080011ff */
[----:B----4-:R-:W-:Y:S05]  /*9c60*/  @!P0 NANOSLEEP.SYNCS 0x989680 ;  /* 0x009896800000895d */ /* 0x010fea0003900000 */
[----:B------:R-:W4:Y:S02]  /*9c70*/  @!P0 SYNCS.PHASECHK.TRANS64 P0, [R0+URZ+0x160], R2 ;  /* 0x00016002000085a7 */ /* 0x000f2400080010ff */
[----:B----4-:R-:W-:Y:S05]  /*9c80*/  @!P0 BRA `(.L_x_25) ;  /* 0xfffffffc00f08947 */ /* 0x010fea000383ffff */
[----:B------:R-:W-:Y:S05]  /*9c90*/  BRA `(.L_x_139) ;  /* 0xffffff7c00987947 */ /* 0x000fea000383ffff */
.L_x_28:
[----:B--2---:R-:W-:-:S07]  /*9ca0*/  MOV R0, UR33 ;  /* 0x0000002100007c02 */ /* 0x004fce0008000f00 */
.L_x_140:
[----:B--2---:R2:W3:Y:S02]  /*9cb0*/  SYNCS.PHASECHK.TRANS64.TRYWAIT P0, [R0+URZ+0x50], R3 ;  /* 0x00005003000075a7 */ /* 0x0044e400080011ff */
[----:B---3--:R-:W-:Y:S05]  /*9cc0*/  @!P0 NANOSLEEP.SYNCS 0x989680 ;  /* 0x009896800000895d */ /* 0x008fea0003900000 */
[----:B------:R-:W3:Y:S02]  /*9cd0*/  @!P0 SYNCS.PHASECHK.TRANS64 P0, [R0+URZ+0x50], R3 ;  /* 0x00005003000085a7 */ /* 0x000ee400080010ff */
[----:B---3--:R-:W-:Y:S05]  /*9ce0*/  @!P0 BRA `(.L_x_140) ;  /* 0xfffffffc00f08947 */ /* 0x008fea000383ffff */
[----:B------:R-:W-:Y:S05]  /*9cf0*/  BRA `(.L_x_27) ;  /* 0xffffff7c00e47947 */ /* 0x000fea000383ffff */
.L_x_35:
[----:B-1----:R-:W-:-:S07]  /*9d00*/  MOV R0, UR17 ;  /* 0x0000001100007c02 */ /* 0x002fce0008000f00 */
.L_x_141:
[----:B-1----:R1:W2:Y:S02]  /*9d10*/  SYNCS.PHASECHK.TRANS64.TRYWAIT P0, [R0+URZ+0x50], R3 ;  /* 0x00005003000075a7 */ /* 0x0022a400080011ff */
[----:B--2---:R-:W-:Y:S05]  /*9d20*/  @!P0 NANOSLEEP.SYNCS 0x989680 ;  /* 0x009896800000895d */ /* 0x004fea0003900000 */
[----:B------:R-:W2:Y:S02]  /*9d30*/  @!P0 SYNCS.PHASECHK.TRANS64 P0, [R0+URZ+0x50], R3 ;  /* 0x00005003000085a7 */ /* 0x000ea400080010ff */
[----:B--2---:R-:W-:Y:S05]  /*9d40*/  @!P0 BRA `(.L_x_141) ;  /* 0xfffffffc00f08947 */ /* 0x004fea000383ffff */
[----:B------:R-:W-:Y:S05]  /*9d50*/  BRA `(.L_x_34) ;  /* 0xffffff8000a47947 */ /* 0x000fea000383ffff */
.L_x_40:
[----:B-1----:R1:W2:Y:S02]  /*9d60*/  SYNCS.PHASECHK.TRANS64.TRYWAIT P0, [R3+URZ+0xf0], R0 ;  /* 0x0000f000030075a7 */ /* 0x0022a400080011ff */
[----:B--2---:R-:W-:Y:S05]  /*9d70*/  @!P0 NANOSLEEP.SYNCS 0x989680 ;  /* 0x009896800000895d */ /* 0x004fea0003900000 */
[----:B------:R-:W2:Y:S02]  /*9d80*/  @!P0 SYNCS.PHASECHK.TRANS64 P0, [R3+URZ+0xf0], R0 ;  /* 0x0000f000030085a7 */ /* 0x000ea400080010ff */
[----:B--2---:R-:W-:Y:S05]  /*9d90*/  @!P0 BRA `(.L_x_40) ;  /* 0xfffffffc00f08947 */ /* 0x004fea000383ffff */
[----:B------:R-:W-:Y:S05]  /*9da0*/  BRA `(.L_x_142) ;  /* 0xffffff84004c7947 */ /* 0x000fea000383ffff */
.L_x_44:
[----:B------:R-:W-:-:S07]  /*9db0*/  MOV R0, UR4 ;  /* 0x0000000400007c02 */ /* 0x000fce0008000f00 */
.L_x_143:
[----:B-1----:R1:W2:Y:S02]  /*9dc0*/  SYNCS.PHASECHK.TRANS64.TRYWAIT P0, [R0+URZ], R2 ;  /* 0x00000002000075a7 */ /* 0x0022a400080011ff */
[----:B--2---:R-:W-:Y:S05]  /*9dd0*/  @!P0 NANOSLEEP.SYNCS 0x989680 ;  /* 0x009896800000895d */ /* 0x004fea0003900000 */
[----:B------:R-:W2:Y:S02]  /*9de0*/  @!P0 SYNCS.PHASECHK.TRANS64 P0, [R0+URZ], R2 ;  /* 0x00000002000085a7 */ /* 0x000ea400080010ff */
[----:B--2---:R-:W-:Y:S05]  /*9df0*/  @!P0 BRA `(.L_x_143) ;  /* 0xfffffffc00f08947 */ /* 0x004fea000383ffff */
[----:B------:R-:W-:Y:S05]  /*9e00*/  BRA `(.L_x_144) ;  /* 0xffffff8800f87947 */ /* 0x000fea000383ffff */
.L_x_45:
[----:B------:R-:W-:-:S07]  /*9e10*/  MOV R0, UR5 ;  /* 0x0000000500007c02 */ /* 0x000fce0008000f00 */
.L_x_145:
[----:B-1----:R1:W2:Y:S02]  /*9e20*/  SYNCS.PHASECHK.TRANS64.TRYWAIT P0, [R0+URZ], R3 ;  /* 0x00000003000075a7 */ /* 0x0022a400080011ff */
[----:B--2---:R-:W-:Y:S05]  /*9e30*/  @!P0 NANOSLEEP.SYNCS 0x989680 ;  /* 0x009896800000895d */ /* 0x004fea0003900000 */
[----:B------:R-:W2:Y:S02]  /*9e40*/  @!P0 SYNCS.PHASECHK.TRANS64 P0, [R0+URZ], R3 ;  /* 0x00000003000085a7 */ /* 0x000ea400080010ff */
[----:B--2---:R-:W-:Y:S05]  /*9e50*/  @!P0 BRA `(.L_x_145) ;  /* 0xfffffffc00f08947 */ /* 0x004fea000383ffff */
[----:B------:R-:W-:Y:S05]  /*9e60*/  BRA `(.L_x_146) ;  /* 0xffffff8c00047947 */ /* 0x000fea000383ffff */
.L_x_46:
[----:B------:R-:W-:-:S07]  /*9e70*/  MOV R0, UR5 ;  /* 0x0000000500007c02 */ /* 0x000fce0008000f00 */
.L_x_147:
[----:B-1----:R1:W2:Y:S02]  /*9e80*/  SYNCS.PHASECHK.TRANS64.TRYWAIT P0, [R0+URZ], R3 ;  /* 0x00000003000075a7 */ /* 0x0022a400080011ff */
[----:B--2---:R-:W-:Y:S05]  /*9e90*/  @!P0 NANOSLEEP.SYNCS 0x989680 ;  /* 0x009896800000895d */ /* 0x004fea0003900000 */
[----:B------:R-:W2:Y:S02]  /*9ea0*/  @!P0 SYNCS.PHASECHK.TRANS64 P0, [R0+URZ], R3 ;  /* 0x00000003000085a7 */ /* 0x000ea400080010ff */
[----:B--2---:R-:W-:Y:S05]  /*9eb0*/  @!P0 BRA `(.L_x_147) ;  /* 0xfffffffc00f08947 */ /* 0x004fea000383ffff */
[----:B------:R-:W-:Y:S05]  /*9ec0*/  BRA `(.L_x_148) ;  /* 0xffffff8c00107947 */ /* 0x000fea000383ffff */
.L_x_47:
[----:B------:R-:W-:-:S07]  /*9ed0*/  MOV R0, UR5 ;  /* 0x0000000500007c02 */ /* 0x000fce0008000f00 */
.L_x_149:
[----:B-1----:R1:W2:Y:S02]  /*9ee0*/  SYNCS.PHASECHK.TRANS64.TRYWAIT P0, [R0+URZ], R3 ;  /* 0x00000003000075a7 */ /* 0x0022a400080011ff */
[----:B--2---:R-:W-:Y:S05]  /*9ef0*/  @!P0 NANOSLEEP.SYNCS 0x989680 ;  /* 0x009896800000895d */ /* 0x004fea0003900000 */
[----:B------:R-:W2:Y:S02]  /*9f00*/  @!P0 SYNCS.PHASECHK.TRANS64 P0, [R0+URZ], R3 ;  /* 0x00000003000085a7 */ /* 0x000ea400080010ff */
[----:B--2---:R-:W-:Y:S05]  /*9f10*/  @!P0 BRA `(.L_x_149) ;  /* 0xfffffffc00f08947 */ /* 0x004fea000383ffff */
[----:B------:R-:W-:Y:S05]  /*9f20*/  BRA `(.L_x_150) ;  /* 0xffffff8c001c7947 */ /* 0x000fea000383ffff */
.L_x_48:
[----:B------:R-:W-:-:S07]  /*9f30*/  MOV R0, UR5 ;  /* 0x0000000500007c02 */ /* 0x000fce0008000f00 */
.L_x_151:
[----:B-1----:R1:W2:Y:S02]  /*9f40*/  SYNCS.PHASECHK.TRANS64.TRYWAIT P0, [R0+URZ], R3 ;  /* 0x00000003000075a7 */ /* 0x0022a400080011ff */
[----:B--2---:R-:W-:Y:S05]  /*9f50*/  @!P0 NANOSLEEP.SYNCS 0x989680 ;  /* 0x009896800000895d */ /* 0x004fea0003900000 */
[----:B------:R-:W2:Y:S02]  /*9f60*/  @!P0 SYNCS.PHASECHK.TRANS64 P0, [R0+URZ], R3 ;  /* 0x00000003000085a7 */ /* 0x000ea400080010ff */
[----:B--2---:R-:W-:Y:S05]  /*9f70*/  @!P0 BRA `(.L_x_151) ;  /* 0xfffffffc00f08947 */ /* 0x004fea000383ffff */
[----:B------:R-:W-:Y:S05]  /*9f80*/  BRA `(.L_x_152) ;  /* 0xffffff8c00287947 */ /* 0x000fea000383ffff */
.L_x_49:
[----:B------:R-:W-:-:S07]  /*9f90*/  MOV R0, UR5 ;  /* 0x0000000500007c02 */ /* 0x000fce0008000f00 */
.L_x_153:
[----:B-1----:R1:W2:Y:S02]  /*9fa0*/  SYNCS.PHASECHK.TRANS64.TRYWAIT P0, [R0+URZ], R3 ;  /* 0x00000003000075a7 */ /* 0x0022a400080011ff */
[----:B--2---:R-:W-:Y:S05]  /*9fb0*/  @!P0 NANOSLEEP.SYNCS 0x989680 ;  /* 0x009896800000895d */ /* 0x004fea0003900000 */
[----:B------:R-:W2:Y:S02]  /*9fc0*/  @!P0 SYNCS.PHASECHK.TRANS64 P0, [R0+URZ], R3 ;  /* 0x00000003000085a7 */ /* 0x000ea400080010ff */
[----:B--2---:R-:W-:Y:S05]  /*9fd0*/  @!P0 BRA `(.L_x_153) ;  /* 0xfffffffc00f08947 */ /* 0x004fea000383ffff */
[----:B------:R-:W-:Y:S05]  /*9fe0*/  BRA `(.L_x_154) ;  /* 0xffffff8c00347947 */ /* 0x000fea000383ffff */
.L_x_50:
[----:B------:R-:W-:-:S07]  /*9ff0*/  MOV R0, UR5 ;  /* 0x0000000500007c02 */ /* 0x000fce0008000f00 */
.L_x_155:
[----:B-1----:R1:W2:Y:S02]  /*a000*/  SYNCS.PHASECHK.TRANS64.TRYWAIT P0, [R0+URZ], R3 ;  /* 0x00000003000075a7 */ /* 0x0022a400080011ff */
[----:B--2---:R-:W-:Y:S05]  /*a010*/  @!P0 NANOSLEEP.SYNCS 0x989680 ;  /* 0x009896800000895d */ /* 0x004fea0003900000 */
[----:B------:R-:W2:Y:S02]  /*a020*/  @!P0 SYNCS.PHASECHK.TRANS64 P0, [R0+URZ], R3 ;  /* 0x00000003000085a7 */ /* 0x000ea400080010ff */
[----:B--2---:R-:W-:Y:S05]  /*a030*/  @!P0 BRA `(.L_x_155) ;  /* 0xfffffffc00f08947 */ /* 0x004fea000383ffff */
[----:B------:R-:W-:Y:S05]  /*a040*/  BRA `(.L_x_156) ;  /* 0xffffff8c00407947 */ /* 0x000fea000383ffff */
.L_x_51:
[----:B------:R-:W-:-:S07]  /*a050*/  MOV R0, UR5 ;  /* 0x0000000500007c02 */ /* 0x000fce0008000f00 */
.L_x_157:
[----:B-1----:R1:W2:Y:S02]  /*a060*/  SYNCS.PHASECHK.TRANS64.TRYWAIT P0, [R0+URZ], R3 ;  /* 0x00000003000075a7 */ /* 0x0022a400080011ff */
[----:B--2---:R-:W-:Y:S05]  /*a070*/  @!P0 NANOSLEEP.SYNCS 0x989680 ;  /* 0x009896800000895d */ /* 0x004fea0003900000 */
[----:B------:R-:W2:Y:S02]  /*a080*/  @!P0 SYNCS.PHASECHK.TRANS64 P0, [R0+URZ], R3 ;  /* 0x00000003000085a7 */ /* 0x000ea400080010ff */
[----:B--2---:R-:W-:Y:S05]  /*a090*/  @!P0 BRA `(.L_x_157) ;  /* 0xfffffffc00f08947 */ /* 0x004fea000383ffff */
[----:B------:R-:W-:Y:S05]  /*a0a0*/  BRA `(.L_x_158) ;  /* 0xffffff8c004c7947 */ /* 0x000fea000383ffff */
.L_x_52:
[----:B------:R-:W-:-:S07]  /*a0b0*/  MOV R0, UR5 ;  /* 0x0000000500007c02 */ /* 0x000fce0008000f00 */
.L_x_159:
[----:B-1----:R1:W2:Y:S02]  /*a0c0*/  SYNCS.PHASECHK.TRANS64.TRYWAIT P0, [R0+URZ], R3 ;  /* 0x00000003000075a7 */ /* 0x0022a400080011ff */
[----:B--2---:R-:W-:Y:S05]  /*a0d0*/  @!P0 NANOSLEEP.SYNCS 0x989680 ;  /* 0x009896800000895d */ /* 0x004fea0003900000 */
[----:B------:R-:W2:Y:S02]  /*a0e0*/  @!P0 SYNCS.PHASECHK.TRANS64 P0, [R0+URZ], R3 ;  /* 0x00000003000085a7 */ /* 0x000ea400080010ff */
[----:B--2---:R-:W-:Y:S05]  /*a0f0*/  @!P0 BRA `(.L_x_159) ;  /* 0xfffffffc00f08947 */ /* 0x004fea000383ffff */
[----:B------:R-:W-:Y:S05]  /*a100*/  BRA `(.L_x_160) ;  /* 0xffffff8c00587947 */ /* 0x000fea000383ffff */
.L_x_55:
[----:B--2---:R2:W3:Y:S02]  /*a110*/  SYNCS.PHASECHK.TRANS64.TRYWAIT P0, [R2+URZ+0x150], R4 ;  /* 0x00015004020075a7 */ /* 0x0044e400080011ff */
[----:B---3--:R-:W-:Y:S05]  /*a120*/  @!P0 NANOSLEEP.SYNCS 0x989680 ;  /* 0x009896800000895d */ /* 0x008fea0003900000 */
[----:B------:R-:W3:Y:S02]  /*a130*/  @!P0 SYNCS.PHASECHK.TRANS64 P0, [R2+URZ+0x150], R4 ;  /* 0x00015004020085a7 */ /* 0x000ee400080010ff */
[----:B---3--:R-:W-:Y:S05]  /*a140*/  @!P0 BRA `(.L_x_55) ;  /* 0xfffffffc00f08947 */ /* 0x008fea000383ffff */
[----:B------:R-:W-:Y:S05]  /*a150*/  BRA `(.L_x_161) ;  /* 0xffffff8c00b47947 */ /* 0x000fea000383ffff */
.L_x_56:
[----:B------:R-:W-:-:S07]  /*a160*/  MOV R2, UR4 ;  /* 0x0000000400027c02 */ /* 0x000fce0008000f00 */
.L_x_162:
[----:B--2---:R2:W3:Y:S02]  /*a170*/  SYNCS.PHASECHK.TRANS64.TRYWAIT P0, [R2+URZ+0x100], R5 ;  /* 0x00010005020075a7 */ /* 0x0044e400080011ff */
[----:B---3--:R-:W-:Y:S05]  /*a180*/  @!P0 NANOSLEEP.SYNCS 0x989680 ;  /* 0x009896800000895d */ /* 0x008fea0003900000 */
[----:B------:R-:W3:Y:S02]  /*a190*/  @!P0 SYNCS.PHASECHK.TRANS64 P0, [R2+URZ+0x100], R5 ;  /* 0x00010005020085a7 */ /* 0x000ee400080010ff */
[----:B---3--:R-:W-:Y:S05]  /*a1a0*/  @!P0 BRA `(.L_x_162) ;  /* 0xfffffffc00f08947 */ /* 0x008fea000383ffff */
[----:B------:R-:W-:Y:S05]  /*a1b0*/  BRA `(.L_x_163) ;  /* 0xffffff8c00c47947 */ /* 0x000fea000383ffff */
.L_x_57:
[----:B--2---:R2:W3:Y:S02]  /*a1c0*/  SYNCS.PHASECHK.TRANS64.TRYWAIT P1, [R2+URZ+0xf0], R4 ;  /* 0x0000f004020075a7 */ /* 0x0044e400080211ff */
[----:B---3--:R-:W-:Y:S05]  /*a1d0*/  @!P1 NANOSLEEP.SYNCS 0x989680 ;  /* 0x009896800000995d */ /* 0x008fea0003900000 */
[----:B------:R-:W3:Y:S02]  /*a1e0*/  @!P1 SYNCS.PHASECHK.TRANS64 P1, [R2+URZ+0xf0], R4 ;  /* 0x0000f004020095a7 */ /* 0x000ee400080210ff */
[----:B---3--:R-:W-:Y:S05]  /*a1f0*/  @!P1 BRA `(.L_x_57) ;  /* 0xfffffffc00f09947 */ /* 0x008fea000383ffff */
[----:B------:R-:W-:Y:S05]  /*a200*/  BRA `(.L_x_164) ;  /* 0xffffff8c00f47947 */ /* 0x000fea000383ffff */
.L_x_60:
[----:B------:R-:W-:-:S07]  /*a210*/  MOV R0, UR4 ;  /* 0x0000000400007c02 */ /* 0x000fce0008000f00 */
.L_x_165:
[----:B--2---:R2:W3:Y:S02]  /*a220*/  SYNCS.PHASECHK.TRANS64.TRYWAIT P0, [R0+URZ+0x100], R2 ;  /* 0x00010002000075a7 */ /* 0x0044e400080011ff */
[----:B---3--:R-:W-:Y:S05]  /*a230*/  @!P0 NANOSLEEP.SYNCS 0x989680 ;  /* 0x009896800000895d */ /* 0x008fea0003900000 */
[----:B------:R-:W3:Y:S02]  /*a240*/  @!P0 SYNCS.PHASECHK.TRANS64 P0, [R0+URZ+0x100], R2 ;  /* 0x00010002000085a7 */ /* 0x000ee400080010ff */
[----:B---3--:R-:W-:Y:S05]  /*a250*/  @!P0 BRA `(.L_x_165) ;  /* 0xfffffffc00f08947 */ /* 0x008fea000383ffff */
[----:B------:R-:W-:Y:S05]  /*a260*/  BRA `(.L_x_59) ;  /* 0xffffff9000487947 */ /* 0x000fea000383ffff */
.L_x_67:
[----:B-1----:R1:W2:Y:S02]  /*a270*/  SYNCS.PHASECHK.TRANS64.TRYWAIT P1, [R0+URZ+0xf0], R2 ;  /* 0x0000f002000075a7 */ /* 0x0022a400080211ff */
[----:B--2---:R-:W-:Y:S05]  /*a280*/  @!P1 NANOSLEEP.SYNCS 0x989680 ;  /* 0x009896800000995d */ /* 0x004fea0003900000 */
[----:B------:R-:W2:Y:S02]  /*a290*/  @!P1 SYNCS.PHASECHK.TRANS64 P1, [R0+URZ+0xf0], R2 ;  /* 0x0000f002000095a7 */ /* 0x000ea400080210ff */
[----:B--2---:R-:W-:Y:S05]  /*a2a0*/  @!P1 BRA `(.L_x_67) ;  /* 0xfffffffc00f09947 */ /* 0x004fea000383ffff */
[----:B------:R-:W-:Y:S05]  /*a2b0*/  BRA `(.L_x_166) ;  /* 0xffffff9400ac7947 */ /* 0x000fea000383ffff */
.L_x_68:
[----:B------:R-:W-:-:S07]  /*a2c0*/  MOV R2, UR23 ;  /* 0x0000001700027c02 */ /* 0x000fce0008000f00 */
.L_x_167:
[----:B-1----:R1:W2:Y:S02]  /*a2d0*/  SYNCS.PHASECHK.TRANS64.TRYWAIT P0, [R2+URZ+0x130], R0 ;  /* 0x00013000020075a7 */ /* 0x0022a400080011ff */
[----:B--2---:R-:W-:Y:S05]  /*a2e0*/  @!P0 NANOSLEEP.SYNCS 0x989680 ;  /* 0x009896800000895d */ /* 0x004fea0003900000 */
[----:B------:R-:W2:Y:S02]  /*a2f0*/  @!P0 SYNCS.PHASECHK.TRANS64 P0, [R2+URZ+0x130], R0 ;  /* 0x00013000020085a7 */ /* 0x000ea400080010ff */
[----:B--2---:R-:W-:Y:S05]  /*a300*/  @!P0 BRA `(.L_x_167) ;  /* 0xfffffffc00f08947 */ /* 0x004fea000383ffff */
[----:B------:R-:W-:Y:S05]  /*a310*/  BRA `(.L_x_168) ;  /* 0xffffff9400fc7947 */ /* 0x000fea000383ffff */
.L_x_71:
[----:B------:R-:W-:Y:S07]  /*a320*/  MOV R0, UR5 ;  /* 0x0000000500007c02 */ /* 0x000fee0008000f00 */
.L_x_169:
[----:B-1----:R1:W2:Y:S02]  /*a330*/  SYNCS.PHASECHK.TRANS64.TRYWAIT P0, [R0+URZ], R2 ;  /* 0x00000002000075a7 */ /* 0x0022a400080011ff */
[----:B--2---:R-:W-:Y:S05]  /*a340*/  @!P0 NANOSLEEP.SYNCS 0x989680 ;  /* 0x009896800000895d */ /* 0x004fea0003900000 */
[----:B------:R-:W2:Y:S02]  /*a350*/  @!P0 SYNCS.PHASECHK.TRANS64 P0, [R0+URZ], R2 ;  /* 0x00000002000085a7 */ /* 0x000ea400080010ff */
[----:B--2---:R-:W-:Y:S05]  /*a360*/  @!P0 BRA `(.L_x_169) ;  /* 0xfffffffc00f08947 */ /* 0x004fea000383ffff */
[----:B------:R-:W-:Y:S05]  /*a370*/  BRA `(.L_x_70) ;  /* 0xffffff9800187947 */ /* 0x000fea000383ffff */
.L_x_74:
[----:B------:R-:W-:-:S07]  /*a380*/  MOV R0, UR4 ;  /* 0x0000000400007c02 */ /* 0x000fce0008000f00 */
.L_x_170:
[----:B--2---:R2:W4:Y:S02]  /*a390*/  SYNCS.PHASECHK.TRANS64.TRYWAIT P0, [R0+URZ], R2 ;  /* 0x00000002000075a7 */ /* 0x00452400080011ff */
[----:B----4-:R-:W-:Y:S05]  /*a3a0*/  @!P0 NANOSLEEP.SYNCS 0x989680 ;  /* 0x009896800000895d */ /* 0x010fea0003900000 */
[----:B------:R-:W4:Y:S02]  /*a3b0*/  @!P0 SYNCS.PHASECHK.TRANS64 P0, [R0+URZ], R2 ;  /* 0x00000002000085a7 */ /* 0x000f2400080010ff */
[----:B----4-:R-:W-:Y:S05]  /*a3c0*/  @!P0 BRA `(.L_x_170) ;  /* 0xfffffffc00f08947 */ /* 0x010fea000383ffff */
[----:B------:R-:W-:Y:S05]  /*a3d0*/  BRA `(.L_x_171) ;  /* 0xffffff9800cc7947 */ /* 0x000fea000383ffff */
.L_x_75:
[----:B------:R-:W-:-:S07]  /*a3e0*/  MOV R0, UR5 ;  /* 0x0000000500007c02 */ /* 0x000fce0008000f00 */
.L_x_172:
[----:B-1----:R1:W2:Y:S02]  /*a3f0*/  SYNCS.PHASECHK.TRANS64.TRYWAIT P0, [R0+URZ], R3 ;  /* 0x00000003000075a7 */ /* 0x0022a400080011ff */
[----:B--2---:R-:W-:Y:S05]  /*a400*/  @!P0 NANOSLEEP.SYNCS 0x989680 ;  /* 0x009896800000895d */ /* 0x004fea0003900000 */
[----:B------:R-:W2:Y:S02]  /*a410*/  @!P0 SYNCS.PHASECHK.TRANS64 P0, [R0+URZ], R3 ;  /* 0x00000003000085a7 */ /* 0x000ea400080010ff */
[----:B--2---:R-:W-:Y:S05]  /*a420*/  @!P0 BRA `(.L_x_172) ;  /* 0xfffffffc00f08947 */ /* 0x004fea000383ffff */
[----:B------:R-:W-:Y:S05]  /*a430*/  BRA `(.L_x_173) ;  /* 0xffffff9800d87947 */ /* 0x000fea000383ffff */
.L_x_76:
[----:B------:R-:W-:-:S07]  /*a440*/  MOV R0, UR5 ;  /* 0x0000000500007c02 */ /* 0x000fce0008000f00 */
.L_x_174:
[----:B-1----:R1:W2:Y:S02]  /*a450*/  SYNCS.PHASECHK.TRANS64.TRYWAIT P0, [R0+URZ], R3 ;  /* 0x00000003000075a7 */ /* 0x0022a400080011ff */
[----:B--2---:R-:W-:Y:S05]  /*a460*/  @!P0 NANOSLEEP.SYNCS 0x989680 ;  /* 0x009896800000895d */ /* 0x004fea0003900000 */
[----:B------:R-:W2:Y:S02]  /*a470*/  @!P0 SYNCS.PHASECHK.TRANS64 P0, [R0+URZ], R3 ;  /* 0x00000003000085a7 */ /* 0x000ea400080010ff */
[----:B--2---:R-:W-:Y:S05]  /*a480*/  @!P0 BRA `(.L_x_174) ;  /* 0xfffffffc00f08947 */ /* 0x004fea000383ffff */
[----:B------:R-:W-:Y:S05]  /*a490*/  BRA `(.L_x_175) ;  /* 0xffffff9800e47947 */ /* 0x000fea000383ffff */
.L_x_77:
[----:B-1----:R-:W-:-:S07]  /*a4a0*/  MOV R0, UR4 ;  /* 0x0000000400007c02 */ /* 0x002fce0008000f00 */
.L_x_176:
[----:B-1----:R1:W2:Y:S02]  /*a4b0*/  SYNCS.PHASECHK.TRANS64.TRYWAIT P0, [R0+URZ], R2 ;  /* 0x00000002000075a7 */ /* 0x0022a400080011ff */
[----:B--2---:R-:W-:Y:S05]  /*a4c0*/  @!P0 NANOSLEEP.SYNCS 0x989680 ;  /* 0x009896800000895d */ /* 0x004fea0003900000 */
[----:B------:R-:W2:Y:S02]  /*a4d0*/  @!P0 SYNCS.PHASECHK.TRANS64 P0, [R0+URZ], R2 ;  /* 0x00000002000085a7 */ /* 0x000ea400080010ff */
[----:B--2---:R-:W-:Y:S05]  /*a4e0*/  @!P0 BRA `(.L_x_176) ;  /* 0xfffffffc00f08947 */ /* 0x004fea000383ffff */
[----:B------:R-:W-:Y:S05]  /*a4f0*/  BRA `(.L_x_177) ;  /* 0xffffff9800f07947 */ /* 0x000fea000383ffff */
.L_x_82:
[----:B---3--:R3:W4:Y:S02]  /*a500*/  SYNCS.PHASECHK.TRANS64.TRYWAIT P0, [R12+URZ+0xf0], R0 ;  /* 0x0000f0000c0075a7 */ /* 0x00872400080011ff */
[----:B----4-:R-:W-:Y:S05]  /*a510*/  @!P0 NANOSLEEP.SYNCS 0x989680 ;  /* 0x009896800000895d */ /* 0x010fea0003900000 */
[----:B------:R-:W4:Y:S02]  /*a520*/  @!P0 SYNCS.PHASECHK.TRANS64 P0, [R12+URZ+0xf0], R0 ;  /* 0x0000f0000c0085a7 */ /* 0x000f2400080010ff */
[----:B----4-:R-:W-:Y:S05]  /*a530*/  @!P0 BRA `(.L_x_82) ;  /* 0xfffffffc00f08947 */ /* 0x010fea000383ffff */
[----:B------:R-:W-:Y:S05]  /*a540*/  BRA `(.L_x_178) ;  /* 0xffffffa000107947 */ /* 0x000fea000383ffff */
.L_x_85:
[----:B-1----:R-:W-:Y:S07]  /*a550*/  MOV R0, UR21 ;  /* 0x0000001500007c02 */ /* 0x002fee0008000f00 */
.L_x_179:
[----:B-1----:R1:W3:Y:S02]  /*a560*/  SYNCS.PHASECHK.TRANS64.TRYWAIT P2, [R0+URZ+0xe8], R6 ;  /* 0x0000e806000075a7 */ /* 0x0022e400080411ff */
[----:B---3--:R-:W-:Y:S05]  /*a570*/  @!P2 NANOSLEEP.SYNCS 0x989680 ;  /* 0x009896800000a95d */ /* 0x008fea0003900000 */
[----:B------:R-:W3:Y:S02]  /*a580*/  @!P2 SYNCS.PHASECHK.TRANS64 P2, [R0+URZ+0xe8], R6 ;  /* 0x0000e8060000a5a7 */ /* 0x000ee400080410ff */
[----:B---3--:R-:W-:Y:S05]  /*a590*/  @!P2 BRA `(.L_x_179) ;  /* 0xfffffffc00f0a947 */ /* 0x008fea000383ffff */
[----:B------:R-:W-:Y:S05]  /*a5a0*/  BRA `(.L_x_84) ;  /* 0xffffffa400787947 */ /* 0x000fea000383ffff */
.L_x_88:
[----:B------:R-:W-:Y:S07]  /*a5b0*/  MOV R0, UR21 ;  /* 0x0000001500007c02 */ /* 0x000fee0008000f00 */
.L_x_180:
[----:B-1----:R1:W3:Y:S02]  /*a5c0*/  SYNCS.PHASECHK.TRANS64.TRYWAIT P0, [R0+URZ+0xc0], R9 ;  /* 0x0000c009000075a7 */ /* 0x0022e400080011ff */
[----:B---3--:R-:W-:Y:S05]  /*a5d0*/  @!P0 NANOSLEEP.SYNCS 0x989680 ;  /* 0x009896800000895d */ /* 0x008fea0003900000 */
[----:B------:R-:W3:Y:S02]  /*a5e0*/  @!P0 SYNCS.PHASECHK.TRANS64 P0, [R0+URZ+0xc0], R9 ;  /* 0x0000c009000085a7 */ /* 0x000ee400080010ff */
[----:B---3--:R-:W-:Y:S05]  /*a5f0*/  @!P0 BRA `(.L_x_180) ;  /* 0xfffffffc00f08947 */ /* 0x008fea000383ffff */
[----:B------:R-:W-:Y:S05]  /*a600*/  BRA `(.L_x_181) ;  /* 0xffffffa400d47947 */ /* 0x000fea000383ffff */
.L_x_89:
[----:B------:R-:W-:Y:S07]  /*a610*/  MOV R0, UR21 ;  /* 0x0000001500007c02 */ /* 0x000fee0008000f00 */
.L_x_182:
[----:B-1----:R1:W3:Y:S02]  /*a620*/  SYNCS.PHASECHK.TRANS64.TRYWAIT P0, [R0+URZ+0xc8], R9 ;  /* 0x0000c809000075a7 */ /* 0x0022e400080011ff */
[----:B---3--:R-:W-:Y:S05]  /*a630*/  @!P0 NANOSLEEP.SYNCS 0x989680 ;  /* 0x009896800000895d */ /* 0x008fea0003900000 */
[----:B------:R-:W3:Y:S02]  /*a640*/  @!P0 SYNCS.PHASECHK.TRANS64 P0, [R0+URZ+0xc8], R9 ;  /* 0x0000c809000085a7 */ /* 0x000ee400080010ff */
[----:B---3--:R-:W-:Y:S05]  /*a650*/  @!P0 BRA `(.L_x_182) ;  /* 0xfffffffc00f08947 */ /* 0x008fea000383ffff */
[----:B------:R-:W-:Y:S05]  /*a660*/  BRA `(.L_x_183) ;  /* 0xffffffa800107947 */ /* 0x000fea000383ffff */
.L_x_90:
[----:B------:R-:W-:Y:S07]  /*a670*/  MOV R0, UR21 ;  /* 0x0000001500007c02 */ /* 0x000fee0008000f00 */
.L_x_184:
[----:B-1----:R1:W3:Y:S02]  /*a680*/  SYNCS.PHASECHK.TRANS64.TRYWAIT P0, [R0+URZ+0xd0], R9 ;  /* 0x0000d009000075a7 */ /* 0x0022e400080011ff */
[----:B---3--:R-:W-:Y:S05]  /*a690*/  @!P0 NANOSLEEP.SYNCS 0x989680 ;  /* 0x009896800000895d */ /* 0x008fea0003900000 */
[----:B------:R-:W3:Y:S02]  /*a6a0*/  @!P0 SYNCS.PHASECHK.TRANS64 P0, [R0+URZ+0xd0], R9 ;  /* 0x0000d009000085a7 */ /* 0x000ee400080010ff */
[----:B---3--:R-:W-:Y:S05]  /*a6b0*/  @!P0 BRA `(.L_x_184) ;  /* 0xfffffffc00f08947 */ /* 0x008fea000383ffff */
[----:B------:R-:W-:Y:S05]  /*a6c0*/  BRA `(.L_x_185) ;  /* 0xffffffa800587947 */ /* 0x000fea000383ffff */
.L_x_91:
[----:B------:R-:W-:Y:S07]  /*a6d0*/  MOV R0, UR21 ;  /* 0x0000001500007c02 */ /* 0x000fee0008000f00 */
.L_x_186:
[----:B-1----:R1:W3:Y:S02]  /*a6e0*/  SYNCS.PHASECHK.TRANS64.TRYWAIT P0, [R0+URZ+0xd8], R9 ;  /* 0x0000d809000075a7 */ /* 0x0022e400080011ff */
[----:B---3--:R-:W-:Y:S05]  /*a6f0*/  @!P0 NANOSLEEP.SYNCS 0x989680 ;  /* 0x009896800000895d */ /* 0x008fea0003900000 */
[----:B------:R-:W3:Y:S02]  /*a700*/  @!P0 SYNCS.PHASECHK.TRANS64 P0, [R0+URZ+0xd8], R9 ;  /* 0x0000d809000085a7 */ /* 0x000ee400080010ff */
[----:B---3--:R-:W-:Y:S05]  /*a710*/  @!P0 BRA `(.L_x_186) ;  /* 0xfffffffc00f08947 */ /* 0x008fea000383ffff */
[----:B------:R-:W-:Y:S05]  /*a720*/  BRA `(.L_x_187) ;  /* 0xffffffa8009c7947 */ /* 0x000fea000383ffff */
.L_x_93:
[----:B------:R-:W-:-:S07]  /*a730*/  MOV R0, UR21 ;  /* 0x0000001500007c02 */ /* 0x000fce0008000f00 */
.L_x_188:
[----:B-1----:R1:W4:Y:S02]  /*a740*/  SYNCS.PHASECHK.TRANS64.TRYWAIT P0, [R0+URZ+0xc0], R2 ;  /* 0x0000c002000075a7 */ /* 0x00232400080011ff */
[----:B----4-:R-:W-:Y:S05]  /*a750*/  @!P0 NANOSLEEP.SYNCS 0x989680 ;  /* 0x009896800000895d */ /* 0x010fea0003900000 */
[----:B------:R-:W4:Y:S02]  /*a760*/  @!P0 SYNCS.PHASECHK.TRANS64 P0, [R0+URZ+0xc0], R2 ;  /* 0x0000c002000085a7 */ /* 0x000f2400080010ff */
[----:B----4-:R-:W-:Y:S05]  /*a770*/  @!P0 BRA `(.L_x_188) ;  /* 0xfffffffc00f08947 */ /* 0x010fea000383ffff */
[----:B------:R-:W-:Y:S05]  /*a780*/  BRA `(.L_x_189) ;  /* 0xffffffac00147947 */ /* 0x000fea000383ffff */
.L_x_94:
[----:B-1----:R-:W-:-:S07]  /*a790*/  MOV R0, UR21 ;  /* 0x0000001500007c02 */ /* 0x002fce0008000f00 */
.L_x_190:
[----:B-1----:R1:W4:Y:S02]  /*a7a0*/  SYNCS.PHASECHK.TRANS64.TRYWAIT P0, [R0+URZ+0xc8], R2 ;  /* 0x0000c802000075a7 */ /* 0x00232400080011ff */
[----:B----4-:R-:W-:Y:S05]  /*a7b0*/  @!P0 NANOSLEEP.SYNCS 0x989680 ;  /* 0x009896800000895d */ /* 0x010fea0003900000 */
[----:B------:R-:W4:Y:S02]  /*a7c0*/  @!P0 SYNCS.PHASECHK.TRANS64 P0, [R0+URZ+0xc8], R2 ;  /* 0x0000c802000085a7 */ /* 0x000f2400080010ff */
[----:B----4-:R-:W-:Y:S05]  /*a7d0*/  @!P0 BRA `(.L_x_190) ;  /* 0xfffffffc00f08947 */ /* 0x010fea000383ffff */
[----:B------:R-:W-:Y:S05]  /*a7e0*/  BRA `(.L_x_191) ;  /* 0xffffffac00047947 */ /* 0x000fea000383ffff */
.L_x_95:
[----:B-1----:R-:W-:-:S07]  /*a7f0*/  MOV R0, UR21 ;  /* 0x0000001500007c02 */ /* 0x002fce0008000f00 */
.L_x_192:
[----:B-1----:R1:W4:Y:S02]  /*a800*/  SYNCS.PHASECHK.TRANS64.TRYWAIT P0, [R0+URZ+0xd0], R2 ;  /* 0x0000d002000075a7 */ /* 0x00232400080011ff */
[----:B----4-:R-:W-:Y:S05]  /*a810*/  @!P0 NANOSLEEP.SYNCS 0x989680 ;  /* 0x009896800000895d */ /* 0x010fea0003900000 */
[----:B------:R-:W4:Y:S02]  /*a820*/  @!P0 SYNCS.PHASECHK.TRANS64 P0, [R0+URZ+0xd0], R2 ;  /* 0x0000d002000085a7 */ /* 0x000f2400080010ff */
[----:B----4-:R-:W-:Y:S05]  /*a830*/  @!P0 BRA `(.L_x_192) ;  /* 0xfffffffc00f08947 */ /* 0x010fea000383ffff */
[----:B------:R-:W-:Y:S05]  /*a840*/  BRA `(.L_x_193) ;  /* 0xffffffa800f47947 */ /* 0x000fea000383ffff */
.L_x_97:
[----:B-1----:R1:W2:Y:S02]  /*a850*/  SYNCS.PHASECHK.TRANS64.TRYWAIT P0, [R3+URZ+0xf0], R0 ;  /* 0x0000f000030075a7 */ /* 0x0022a400080011ff */
[----:B--2---:R-:W-:Y:S05]  /*a860*/  @!P0 NANOSLEEP.SYNCS 0x989680 ;  /* 0x009896800000895d */ /* 0x004fea0003900000 */
[----:B------:R-:W2:Y:S02]  /*a870*/  @!P0 SYNCS.PHASECHK.TRANS64 P0, [R3+URZ+0xf0], R0 ;  /* 0x0000f000030085a7 */ /* 0x000ea400080010ff */
[----:B--2---:R-:W-:Y:S05]  /*a880*/  @!P0 BRA `(.L_x_97) ;  /* 0xfffffffc00f08947 */ /* 0x004fea000383ffff */
[----:B------:R-:W-:Y:S05]  /*a890*/  BRA `(.L_x_194) ;  /* 0xffffffac00c07947 */ /* 0x000fea000383ffff */
.L_x_108:
[----:B-1----:R1:W2:Y:S02]  /*a8a0*/  SYNCS.PHASECHK.TRANS64.TRYWAIT P1, [R2+URZ+0xa0], R0 ;  /* 0x0000a000020075a7 */ /* 0x0022a400080211ff */
[----:B--2---:R-:W-:Y:S05]  /*a8b0*/  @!P1 NANOSLEEP.SYNCS 0x989680 ;  /* 0x009896800000995d */ /* 0x004fea0003900000 */
[----:B------:R-:W2:Y:S02]  /*a8c0*/  @!P1 SYNCS.PHASECHK.TRANS64 P1, [R2+URZ+0xa0], R0 ;  /* 0x0000a000020095a7 */ /* 0x000ea400080210ff */
[----:B--2---:R-:W-:Y:S05]  /*a8d0*/  @!P1 BRA `(.L_x_108) ;  /* 0xfffffffc00f09947 */ /* 0x004fea000383ffff */
[----:B------:R-:W-:Y:S05]  /*a8e0*/  BRA `(.L_x_107) ;  /* 0xffffffbc00347947 */ /* 0x000fea000383ffff */
.L_x_110:
[----:B-1----:R1:W2:Y:S02]  /*a8f0*/  SYNCS.PHASECHK.TRANS64.TRYWAIT P0, [R52+URZ+0x110], R3 ;  /* 0x00011003340075a7 */ /* 0x0022a400080011ff */
[----:B--2---:R-:W-:Y:S05]  /*a900*/  @!P0 NANOSLEEP.SYNCS 0x989680 ;  /* 0x009896800000895d */ /* 0x004fea0003900000 */
[----:B------:R-:W2:Y:S02]  /*a910*/  @!P0 SYNCS.PHASECHK.TRANS64 P0, [R52+URZ+0x110], R3 ;  /* 0x00011003340085a7 */ /* 0x000ea400080010ff */
[----:B--2---:R-:W-:Y:S05]  /*a920*/  @!P0 BRA `(.L_x_110) ;  /* 0xfffffffc00f08947 */ /* 0x004fea000383ffff */
[----:B------:R-:W-:Y:S05]  /*a930*/  BRA `(.L_x_109) ;  /* 0xffffffbc00887947 */ /* 0x000fea000383ffff */
.L_x_118:
[----:B--2---:R2:W3:Y:S02]  /*a940*/  SYNCS.PHASECHK.TRANS64.TRYWAIT P0, [R0+URZ+0xa0], R2 ;  /* 0x0000a002000075a7 */ /* 0x0044e400080011ff */
[----:B---3--:R-:W-:Y:S05]  /*a950*/  @!P0 NANOSLEEP.SYNCS 0x989680 ;  /* 0x009896800000895d */ /* 0x008fea0003900000 */
[----:B------:R-:W3:Y:S02]  /*a960*/  @!P0 SYNCS.PHASECHK.TRANS64 P0, [R0+URZ+0xa0], R2 ;  /* 0x0000a002000085a7 */ /* 0x000ee400080010ff */
[----:B---3--:R-:W-:Y:S05]  /*a970*/  @!P0 BRA `(.L_x_118) ;  /* 0xfffffffc00f08947 */ /* 0x008fea000383ffff */
[----:B------:R-:W-:Y:S05]  /*a980*/  BRA `(.L_x_117) ;  /* 0xffffffc8007c7947 */ /* 0x000fea000383ffff */
.L_x_126:
[----:B--2---:R2:W3:Y:S02]  /*a990*/  SYNCS.PHASECHK.TRANS64.TRYWAIT P0, [R0+URZ+0xa0], R4 ;  /* 0x0000a004000075a7 */ /* 0x0044e400080011ff */
[----:B---3--:R-:W-:Y:S05]  /*a9a0*/  @!P0 NANOSLEEP.SYNCS 0x989680 ;  /* 0x009896800000895d */ /* 0x008fea0003900000 */
[----:B------:R-:W3:Y:S02]  /*a9b0*/  @!P0 SYNCS.PHASECHK.TRANS64 P0, [R0+URZ+0xa0], R4 ;  /* 0x0000a004000085a7 */ /* 0x000ee400080010ff */
[----:B---3--:R-:W-:Y:S05]  /*a9c0*/  @!P0 BRA `(.L_x_126) ;  /* 0xfffffffc00f08947 */ /* 0x008fea000383ffff */
[----:B------:R-:W-:Y:S05]  /*a9d0*/  BRA `(.L_x_125) ;  /* 0xffffffd400b87947 */ /* 0x000fea000383ffff */
.L_x_134:
[----:B--2---:R2:W3:Y:S02]  /*a9e0*/  SYNCS.PHASECHK.TRANS64.TRYWAIT P0, [R0+URZ+0xa0], R2 ;  /* 0x0000a002000075a7 */ /* 0x0044e400080011ff */
[----:B---3--:R-:W-:Y:S05]  /*a9f0*/  @!P0 NANOSLEEP.SYNCS 0x989680 ;  /* 0x009896800000895d */ /* 0x008fea0003900000 */
[----:B------:R-:W3:Y:S02]  /*aa00*/  @!P0 SYNCS.PHASECHK.TRANS64 P0, [R0+URZ+0xa0], R2 ;  /* 0x0000a002000085a7 */ /* 0x000ee400080010ff */
[----:B---3--:R-:W-:Y:S05]  /*aa10*/  @!P0 BRA `(.L_x_134) ;  /* 0xfffffffc00f08947 */ /* 0x008fea000383ffff */
[----:B------:R-:W-:Y:S05]  /*aa20*/  BRA `(.L_x_133) ;  /* 0xffffffe400047947 */ /* 0x000fea000383ffff */
        .weak           $__internal_0_$__cuda_sm10x_tcgen05_guardrail_trap_col_being_dealloced_not_returned_by_alloc
        .type           $__internal_0_$__cuda_sm10x_tcgen05_guardrail_trap_col_being_dealloced_not_returned_by_alloc,@function
        .size           $__internal_0_$__cuda_sm10x_tcgen05_guardrail_trap_col_being_dealloced_not_returned_by_alloc,($__internal_1_$__cuda_sm10x_tcgen05_guardrail_trap_phase_invalid_during_alloc - $__internal_0_$__cuda_sm10x_tcgen05_guardrail_trap_col_being_dealloced_not_returned_by_alloc)
$__internal_0_$__cuda_sm10x_tcgen05_guardrail_trap_col_being_dealloced_not_returned_by_alloc:
[----:B------:R-:W-:Y:S05]  /*aa30*/  BPT.TRAP 0x1 ;  /* 0x000000040000795c */ /* 0x000fea0000300000 */
[----:B------:R-:W-:-:S04]  /*aa40*/  HFMA2 R3, -RZ, RZ, 0, 0 ;  /* 0x00000000ff037431 */ /* 0x000fc800000001ff */
[----:B------:R-:W-:Y:S05]  /*aa50*/  RET.REL.NODEC R2 `(_ZN7cutlass13device_kernelINS_4gemm6kernel13GemmUniversalIN4cute5tupleIJiiiiEEENS1_10collective13CollectiveMmaINS1_35MainloopSm100TmaUmmaWarpSpecializedILi10ELi2ELi4ENS5_IJNS4_1CILi2EEESB_NSA_ILi1EEEEEEEENS5_IJNSA_ILi64EEENSA_ILi256EEESF_EEEaNS5_IJlSC_lEEEaSI_NS4_8TiledMMAINS4_8MMA_AtomIJNS4_15SM100_MMA_S8_SSIaaiLi64ELi256ELNS4_4UMMA5MajorE0ELSN_0ELNSM_8SaturateE0EEEEEENS4_6LayoutINS5_IJSC_SC_SC_EEENS5_IJNSA_ILi0EEEST_ST_EEEEENS5_IJNS4_10UnderscoreESW_SW_EEEEENS4_23SM90_TMA_LOAD_MULTICASTENS4_14ComposedLayoutINS4_7SwizzleILi2ELi4ELi3EEENS4_18smem_ptr_flag_bitsILi8EEENSR_INS5_IJNSA_ILi8EEESF_EEENS5_IJSF_SC_EEEEEEEvNS4_8identityESZ_S19_vS1A_EENS_8epilogue10collective18CollectiveEpilogueINS1C_23Sm100TmaWarpSpecializedILi4ELi2ELi32ELb0ELb0EEEJSH_NS5_IJNSR_ISF_SC_EES1H_EEEaSI_aSI_NS1C_6fusion15FusionCallbacksIS1G_NS1J_17LinearCombinationIaiaiLNS_15FloatRoundStyleE2EEESH_S1I_JEEENS4_5SM1004TMEM4LOAD26SM100_TMEM_LOAD_16dp32b32xENS4_13SM90_TMA_LOADES19_NS4_39AutoVectorizingCopyWithAssumedAlignmentILi128EEENS4_14SM90_TMA_STOREES19_S1V_S1V_EEEvvEEEEvNT_6ParamsE) ;  /* 0xffffff5402687950 */ /* 0x000fea0003c3ffff */
        .weak           $__internal_1_$__cuda_sm10x_tcgen05_guardrail_trap_phase_invalid_during_alloc
        .type           $__internal_1_$__cuda_sm10x_tcgen05_guardrail_trap_phase_invalid_during_alloc,@function
        .size           $__internal_1_$__cuda_sm10x_tcgen05_guardrail_trap_phase_invalid_during_alloc,($__internal_2_$__cuda_sm10x_tcgen05_guardrail_trap_unallocated_columns_being_dealloced - $__internal_1_$__cuda_sm10x_tcgen05_guardrail_trap_phase_invalid_during_alloc)
$__internal_1_$__cuda_sm10x_tcgen05_guardrail_trap_phase_invalid_during_alloc:
[----:B------:R-:W-:Y:S05]  /*aa60*/  BPT.TRAP 0x1 ;  /* 0x000000040000795c */ /* 0x000fea0000300000 */
[----:B------:R-:W-:-:S04]  /*aa70*/  MOV R5, 0x0 ;  /* 0x0000000000057802 */ /* 0x000fc80000000f00 */
[----:B------:R-:W-:Y:S05]  /*aa80*/  RET.REL.NODEC R4 `(_ZN7cutlass13device_kernelINS_4gemm6kernel13GemmUniversalIN4cute5tupleIJiiiiEEENS1_10collective13CollectiveMmaINS1_35MainloopSm100TmaUmmaWarpSpecializedILi10ELi2ELi4ENS5_IJNS4_1CILi2EEESB_NSA_ILi1EEEEEEEENS5_IJNSA_ILi64EEENSA_ILi256EEESF_EEEaNS5_IJlSC_lEEEaSI_NS4_8TiledMMAINS4_8MMA_AtomIJNS4_15SM100_MMA_S8_SSIaaiLi64ELi256ELNS4_4UMMA5MajorE0ELSN_0ELNSM_8SaturateE0EEEEEENS4_6LayoutINS5_IJSC_SC_SC_EEENS5_IJNSA_ILi0EEEST_ST_EEEEENS5_IJNS4_10UnderscoreESW_SW_EEEEENS4_23SM90_TMA_LOAD_MULTICASTENS4_14ComposedLayoutINS4_7SwizzleILi2ELi4ELi3EEENS4_18smem_ptr_flag_bitsILi8EEENSR_INS5_IJNSA_ILi8EEESF_EEENS5_IJSF_SC_EEEEEEEvNS4_8identityESZ_S19_vS1A_EENS_8epilogue10collective18CollectiveEpilogueINS1C_23Sm100TmaWarpSpecializedILi4ELi2ELi32ELb0ELb0EEEJSH_NS5_IJNSR_ISF_SC_EES1H_EEEaSI_aSI_NS1C_6fusion15FusionCallbacksIS1G_NS1J_17LinearCombinationIaiaiLNS_15FloatRoundStyleE2EEESH_S1I_JEEENS4_5SM1004TMEM4LOAD26SM100_TMEM_LOAD_16dp32b32xENS4_13SM90_TMA_LOADES19_NS4_39AutoVectorizingCopyWithAssumedAlignmentILi128EEENS4_14SM90_TMA_STOREES19_S1V_S1V_EEEvvEEEEvNT_6ParamsE) ;  /* 0xffffff54045c7950 */ /* 0x000fea0003c3ffff */
        .weak           $__internal_2_$__cuda_sm10x_tcgen05_guardrail_trap_unallocated_columns_being_dealloced
        .type           $__internal_2_$__cuda_sm10x_tcgen05_guardrail_trap_unallocated_columns_being_dealloced,@function
        .size           $__internal_2_$__cuda_sm10x_tcgen05_guardrail_trap_unallocated_columns_being_dealloced,(.L_x_196 - $__internal_2_$__cuda_sm10x_tcgen05_guardrail_trap_unallocated_columns_being_dealloced)
$__internal_2_$__cuda_sm10x_tcgen05_guardrail_trap_unallocated_columns_being_dealloced:
[----:B------:R-:W-:Y:S05]  /*aa90*/  BPT.TRAP 0x1 ;  /* 0x000000040000795c */ /* 0x000fea0000300000 */
[----:B------:R-:W-:-:S04]  /*aaa0*/  HFMA2 R3, -RZ, RZ, 0, 0 ;  /* 0x00000000ff037431 */ /* 0x000fc800000001ff */
[----:B------:R-:W-:Y:S05]  /*aab0*/  RET.REL.NODEC R2 `(_ZN7cutlass13device_kernelINS_4gemm6kernel13GemmUniversalIN4cute5tupleIJiiiiEEENS1_10collective13CollectiveMmaINS1_35MainloopSm100TmaUmmaWarpSpecializedILi10ELi2ELi4ENS5_IJNS4_1CILi2EEESB_NSA_ILi1EEEEEEEENS5_IJNSA_ILi64EEENSA_ILi256EEESF_EEEaNS5_IJlSC_lEEEaSI_NS4_8TiledMMAINS4_8MMA_AtomIJNS4_15SM100_MMA_S8_SSIaaiLi64ELi256ELNS4_4UMMA5MajorE0ELSN_0ELNSM_8SaturateE0EEEEEENS4_6LayoutINS5_IJSC_SC_SC_EEENS5_IJNSA_ILi0EEEST_ST_EEEEENS5_IJNS4_10UnderscoreESW_SW_EEEEENS4_23SM90_TMA_LOAD_MULTICASTENS4_14ComposedLayoutINS4_7SwizzleILi2ELi4ELi3EEENS4_18smem_ptr_flag_bitsILi8EEENSR_INS5_IJNSA_ILi8EEESF_EEENS5_IJSF_SC_EEEEEEEvNS4_8identityESZ_S19_vS1A_EENS_8epilogue10collective18CollectiveEpilogueINS1C_23Sm100TmaWarpSpecializedILi4ELi2ELi32ELb0ELb0EEEJSH_NS5_IJNSR_ISF_SC_EES1H_EEEaSI_aSI_NS1C_6fusion15FusionCallbacksIS1G_NS1J_17LinearCombinationIaiaiLNS_15FloatRoundStyleE2EEESH_S1I_JEEENS4_5SM1004TMEM4LOAD26SM100_TMEM_LOAD_16dp32b32xENS4_13SM90_TMA_LOADES19_NS4_39AutoVectorizingCopyWithAssumedAlignmentILi128EEENS4_14SM90_TMA_STOREES19_S1V_S1V_EEEvvEEEEvNT_6ParamsE) ;  /* 0xffffff5402507950 */ /* 0x000fea0003c3ffff */
.L_x_195:
[----:B------:R-:W-:-:S00]  /*aac0*/  BRA `(.L_x_195) ;  /* 0xfffffffc00fc7947 */ /* 0x000fc0000383ffff */
[----:B------:R-:W-:-:S00]  /*aad0*/  NOP ;  /* 0x0000000000007918 */ /* 0x000fc00000000000 */
        /* <DEDUP_REMOVED lines=10> */
.L_x_196:


//--------------------- .nv.global.init           --------------------------
	.section	.nv.global.init,"aw",@progbits
.nv.global.init:
	.type		$str$27,@object
	.size		$str$27,($str$28 - $str$27)
$str$27:
        /*0000*/ 	.byte	0x28, 0x61, 0x64, 0x64, 0x72, 0x65, 0x73, 0x73, 0x20, 0x26, 0x20, 0x6d, 0x61, 0x73, 0x6b, 0x29
        /*0010*/ 	.byte	0x20, 0x3d, 0x3d, 0x20, 0x30, 0x00
	.type		$str$28,@object
	.size		$str$28,($str$26 - $str$28)
$str$28:
        /*0016*/ 	.byte	0x2f, 0x74, 0x6d, 0x70, 0x2f, 0x63, 0x75, 0x74, 0x6c, 0x61, 0x73, 0x73, 0x5f, 0x73, 0x77, 0x65
        /*0026*/ 	.byte	0x65, 0x70, 0x5f, 0x73, 0x72, 0x63, 0x2f, 0x69, 0x6e, 0x63, 0x6c, 0x75, 0x64, 0x65, 0x2f, 0x63
        /*0036*/ 	.byte	0x75, 0x74, 0x65, 0x2f, 0x70, 0x6f, 0x69, 0x6e, 0x74, 0x65, 0x72, 0x5f, 0x66, 0x6c, 0x61, 0x67
        /*0046*/ 	.byte	0x67, 0x65, 0x64, 0x2e, 0x68, 0x70, 0x70, 0x00
	.type		$str$26,@object
	.size		$str$26,($str$25 - $str$26)
$str$26:
        /*004e*/ 	.byte	0x2f, 0x74, 0x6d, 0x70, 0x2f, 0x63, 0x75, 0x74, 0x6c, 0x61, 0x73, 0x73, 0x5f, 0x73, 0x77, 0x65
        /*005e*/ 	.byte	0x65, 0x70, 0x5f, 0x73, 0x72, 0x63, 0x2f, 0x69, 0x6e, 0x63, 0x6c, 0x75, 0x64, 0x65, 0x2f, 0x63
        /*006e*/ 	.byte	0x75, 0x74, 0x65, 0x2f, 0x61, 0x74, 0x6f, 0x6d, 0x2f, 0x63, 0x6f, 0x70, 0x79, 0x5f, 0x74, 0x72
        /*007e*/ 	.byte	0x61, 0x69, 0x74, 0x73, 0x5f, 0x73, 0x6d, 0x31, 0x30, 0x30, 0x2e, 0x68, 0x70, 0x70, 0x00
	.type		$str$25,@object
	.size		$str$25,(__unnamed_1 - $str$25)
$str$25:
        /*008d*/ 	.byte	0x28, 0x28, 0x75, 0x69, 0x6e, 0x74, 0x33, 0x32, 0x5f, 0x74, 0x28, 0x74, 0x68, 0x72, 0x65, 0x61
        /*009d*/ 	.byte	0x64, 0x49, 0x64, 0x78, 0x2e, 0x78, 0x29, 0x20, 0x2f, 0x20, 0x33, 0x32, 0x29, 0x20, 0x25, 0x20
        /*00ad*/ 	.byte	0x34, 0x29, 0x20, 0x3d, 0x3d, 0x20, 0x28, 0x28, 0x28, 0x74, 0x6d, 0x65, 0x6d, 0x5f, 0x61, 0x64
        /*00bd*/ 	.byte	0x64, 0x72, 0x20, 0x3e, 0x3e, 0x20, 0x31, 0x36, 0x29, 0x20, 0x2f, 0x20, 0x33, 0x32, 0x29, 0x20
        /*00cd*/ 	.byte	0x25, 0x20, 0x34, 0x29, 0x00
	.type		__unnamed_1,@object
	.size		__unnamed_1,(__unnamed_2 - __unnamed_1)
__unnamed_1:
        /*00d2*/ 	.byte	0x61, 0x75, 0x74, 0x6f, 0x20, 0x63, 0x75, 0x74, 0x65, 0x3a, 0x3a, 0x61, 0x73, 0x5f, 0x70, 0x6f
        /* <DEDUP_REMOVED lines=24> */
        /*0262*/ 	.byte	0x00
	.type		__unnamed_2,@object
	.size		__unnamed_2,(__unnamed_3 - __unnamed_2)
__unnamed_2:
        /* <DEDUP_REMOVED lines=26> */
	.type		__unnamed_3,@object
	.size		__unnamed_3,(.L_3 - __unnamed_3)
__unnamed_3:
        /* <DEDUP_REMOVED lines=41> */
.L_3:


//--------------------- .nv.shared._ZN7cutlass13device_kernelINS_4gemm6kernel13GemmUniversalIN4cute5tupleIJiiiiEEENS1_10collective13CollectiveMmaINS1_35MainloopSm100TmaUmmaWarpSpecializedILi10ELi2ELi4ENS5_IJNS4_1CILi2EEESB_NSA_ILi1EEEEEEEENS5_IJNSA_ILi64EEENSA_ILi256EEESF_EEEaNS5_IJlSC_lEEEaSI_NS4_8TiledMMAINS4_8MMA_AtomIJNS4_15SM100_MMA_S8_SSIaaiLi64ELi256ELNS4_4UMMA5MajorE0ELSN_0ELNSM_8SaturateE0EEEEEENS4_6LayoutINS5_IJSC_SC_SC_EEENS5_IJNSA_ILi0EEEST_ST_EEEEENS5_IJNS4_10UnderscoreESW_SW_EEEEENS4_23SM90_TMA_LOAD_MULTICASTENS4_14ComposedLayoutINS4_7SwizzleILi2ELi4ELi3EEENS4_18smem_ptr_flag_bitsILi8EEENSR_INS5_IJNSA_ILi8EEESF_EEENS5_IJSF_SC_EEEEEEEvNS4_8identityESZ_S19_vS1A_EENS_8epilogue10collective18CollectiveEpilogueINS1C_23Sm100TmaWarpSpecializedILi4ELi2ELi32ELb0ELb0EEEJSH_NS5_IJNSR_ISF_SC_EES1H_EEEaSI_aSI_NS1C_6fusion15FusionCallbacksIS1G_NS1J_17LinearCombinationIaiaiLNS_15FloatRoundStyleE2EEESH_S1I_JEEENS4_5SM1004TMEM4LOAD26SM100_TMEM_LOAD_16dp32b32xENS4_13SM90_TMA_LOADES19_NS4_39AutoVectorizingCopyWithAssumedAlignmentILi128EEENS4_14SM90_TMA_STOREES19_S1V_S1V_EEEvvEEEEvNT_6ParamsE --------------------------
	.section	.nv.shared._ZN7cutlass13device_kernelINS_4gemm6kernel13GemmUniversalIN4cute5tupleIJiiiiEEENS1_10collective13CollectiveMmaINS1_35MainloopSm100TmaUmmaWarpSpecializedILi10ELi2ELi4ENS5_IJNS4_1CILi2EEESB_NSA_ILi1EEEEEEEENS5_IJNSA_ILi64EEENSA_ILi256EEESF_EEEaNS5_IJlSC_lEEEaSI_NS4_8TiledMMAINS4_8MMA_AtomIJNS4_15SM100_MMA_S8_SSIaaiLi64ELi256ELNS4_4UMMA5MajorE0ELSN_0ELNSM_8SaturateE0EEEEEENS4_6LayoutINS5_IJSC_SC_SC_EEENS5_IJNSA_ILi0EEEST_ST_EEEEENS5_IJNS4_10UnderscoreESW_SW_EEEEENS4_23SM90_TMA_LOAD_MULTICASTENS4_14ComposedLayoutINS4_7SwizzleILi2ELi4ELi3EEENS4_18smem_ptr_flag_bitsILi8EEENSR_INS5_IJNSA_ILi8EEESF_EEENS5_IJSF_SC_EEEEEEEvNS4_8identityESZ_S19_vS1A_EENS_8epilogue10collective18CollectiveEpilogueINS1C_23Sm100TmaWarpSpecializedILi4ELi2ELi32ELb0ELb0EEEJSH_NS5_IJNSR_ISF_SC_EES1H_EEEaSI_aSI_NS1C_6fusion15FusionCallbacksIS1G_NS1J_17LinearCombinationIaiaiLNS_15FloatRoundStyleE2EEESH_S1I_JEEENS4_5SM1004TMEM4LOAD26SM100_TMEM_LOAD_16dp32b32xENS4_13SM90_TMA_LOADES19_NS4_39AutoVectorizingCopyWithAssumedAlignmentILi128EEENS4_14SM90_TMA_STOREES19_S1V_S1V_EEEvvEEEEvNT_6ParamsE,"aw",@nobits
	.sectionflags	@""
	.align	16
	.zero		1024


//--------------------- .nv.shared.reserved.0     --------------------------
	.section	.nv.shared.reserved.0,"aw",@nobits
	.weak		__nv_reservedSMEM_offset_0_alias
	.size		__nv_reservedSMEM_offset_0_alias, 0, 64
	.other		__nv_reservedSMEM_offset_0_alias,@"STO_CUDA_RESERVED_SHARED STV_DEFAULT"
__nv_reservedSMEM_offset_0_alias:
	.zero		0
.nv.shared.reserved.0:
	.zero		64
	.weak		__nv_reservedSMEM_tcgen05_partition
	.type		__nv_reservedSMEM_tcgen05_partition,@object
	.size		__nv_reservedSMEM_tcgen05_partition,(.L_0 - __nv_reservedSMEM_tcgen05_partition)
__nv_reservedSMEM_tcgen05_partition:
	.zero		32
.L_0:


//--------------------- .nv.global                --------------------------
	.section	.nv.global,"aw",@nobits
.nv.global:
	.type		_ZN40_INTERNAL_7aad1875_4_k_cu_37a3d40b_270274cute1_E,@object
	.size		_ZN40_INTERNAL_7aad1875_4_k_cu_37a3d40b_270274cute1_E,(_ZN40_INTERNAL_7aad1875_4_k_cu_37a3d40b_270274cuda3std3__45__cpo6cbeginE - _ZN40_INTERNAL_7aad1875_4_k_cu_37a3d40b_270274cute1_E)
_ZN40_INTERNAL_7aad1875_4_k_cu_37a3d40b_270274cute1_E:
	.zero		1
	.type		_ZN40_INTERNAL_7aad1875_4_k_cu_37a3d40b_270274cuda3std3__45__cpo6cbeginE,@object
	.size		_ZN40_INTERNAL_7aad1875_4_k_cu_37a3d40b_270274cuda3std3__45__cpo6cbeginE,(_ZN40_INTERNAL_7aad1875_4_k_cu_37a3d40b_270274cuda3std3__48in_placeE - _ZN40_INTERNAL_7aad1875_4_k_cu_37a3d40b_270274cuda3std3__45__cpo6cbeginE)
_ZN40_INTERNAL_7aad1875_4_k_cu_37a3d40b_270274cuda3std3__45__cpo6cbeginE:
	.zero		1
	.type		_ZN40_INTERNAL_7aad1875_4_k_cu_37a3d40b_270274cuda3std3__48in_placeE,@object
	.size		_ZN40_INTERNAL_7aad1875_4_k_cu_37a3d40b_270274cuda3std3__48in_placeE,(_ZN40_INTERNAL_7aad1875_4_k_cu_37a3d40b_270274cuda3std6ranges3__45__cpo9iter_moveE - _ZN40_INTERNAL_7aad1875_4_k_cu_37a3d40b_270274cuda3std3__48in_placeE)
_ZN40_INTERNAL_7aad1875_4_k_cu_37a3d40b_270274cuda3std3__48in_placeE:
	.zero		1
	.type		_ZN40_INTERNAL_7aad1875_4_k_cu_37a3d40b_270274cuda3std6ranges3__45__cpo9iter_moveE,@object
	.size		_ZN40_INTERNAL_7aad1875_4_k_cu_37a3d40b_270274cuda3std6ranges3__45__cpo9iter_moveE,(_ZN40_INTERNAL_7aad1875_4_k_cu_37a3d40b_270274cuda3std3__45__cpo5beginE - _ZN40_INTERNAL_7aad1875_4_k_cu_37a3d40b_270274cuda3std6ranges3__45__cpo9iter_moveE)
_ZN40_INTERNAL_7aad1875_4_k_cu_37a3d40b_270274cuda3std6ranges3__45__cpo9iter_moveE:
	.zero		1
	.type		_ZN40_INTERNAL_7aad1875_4_k_cu_37a3d40b_270274cuda3std3__45__cpo5beginE,@object
	.size		_ZN40_INTERNAL_7aad1875_4_k_cu_37a3d40b_270274cuda3std3__45__cpo5beginE,(_ZN40_INTERNAL_7aad1875_4_k_cu_37a3d40b_270274cuda3std3__442_GLOBAL__N__7aad1875_4_k_cu_37a3d40b_270276ignoreE - _ZN40_INTERNAL_7aad1875_4_k_cu_37a3d40b_270274cuda3std3__45__cpo5beginE)
_ZN40_INTERNAL_7aad1875_4_k_cu_37a3d40b_270274cuda3std3__45__cpo5beginE:
	.zero		1
	.type		_ZN40_INTERNAL_7aad1875_4_k_cu_37a3d40b_270274cuda3std3__442_GLOBAL__N__7aad1875_4_k_cu_37a3d40b_270276ignoreE,@object
	.size		_ZN40_INTERNAL_7aad1875_4_k_cu_37a3d40b_270274cuda3std3__442_GLOBAL__N__7aad1875_4_k_cu_37a3d40b_270276ignoreE,(_ZN40_INTERNAL_7aad1875_4_k_cu_37a3d40b_270274cute7productE - _ZN40_INTERNAL_7aad1875_4_k_cu_37a3d40b_270274cuda3std3__442_GLOBAL__N__7aad1875_4_k_cu_37a3d40b_270276ignoreE)
_ZN40_INTERNAL_7aad1875_4_k_cu_37a3d40b_270274cuda3std3__442_GLOBAL__N__7aad1875_4_k_cu_37a3d40b_270276ignoreE:
	.zero		1
	.type		_ZN40_INTERNAL_7aad1875_4_k_cu_37a3d40b_270274cute7productE,@object
	.size		_ZN40_INTERNAL_7aad1875_4_k_cu_37a3d40b_270274cute7productE,(_ZN40_INTERNAL_7aad1875_4_k_cu_37a3d40b_270274cuda3std3__45__cpo3endE - _ZN40_INTERNAL_7aad1875_4_k_cu_37a3d40b_270274cute7productE)
_ZN40_INTERNAL_7aad1875_4_k_cu_37a3d40b_270274cute7productE:
	.zero		1
	.type		_ZN40_INTERNAL_7aad1875_4_k_cu_37a3d40b_270274cuda3std3__45__cpo3endE,@object
	.size		_ZN40_INTERNAL_7aad1875_4_k_cu_37a3d40b_270274cuda3std3__45__cpo3endE,(_ZN40_INTERNAL_7aad1875_4_k_cu_37a3d40b_270274cuda3std3__419piecewise_constructE - _ZN40_INTERNAL_7aad1875_4_k_cu_37a3d40b_270274cuda3std3__45__cpo3endE)
_ZN40_INTERNAL_7aad1875_4_k_cu_37a3d40b_270274cuda3std3__45__cpo3endE:
	.zero		1
	.type		_ZN40_INTERNAL_7aad1875_4_k_cu_37a3d40b_270274cuda3std3__419piecewise_constructE,@object
	.size		_ZN40_INTERNAL_7aad1875_4_k_cu_37a3d40b_270274cuda3std3__419piecewise_constructE,(_ZN40_INTERNAL_7aad1875_4_k_cu_37a3d40b_270274cuda3std3__45__cpo4cendE - _ZN40_INTERNAL_7aad1875_4_k_cu_37a3d40b_270274cuda3std3__419piecewise_constructE)
_ZN40_INTERNAL_7aad1875_4_k_cu_37a3d40b_270274cuda3std3__419piecewise_constructE:
	.zero		1
	.type		_ZN40_INTERNAL_7aad1875_4_k_cu_37a3d40b_270274cuda3std3__45__cpo4cendE,@object
	.size		_ZN40_INTERNAL_7aad1875_4_k_cu_37a3d40b_270274cuda3std3__45__cpo4cendE,(_ZN40_INTERNAL_7aad1875_4_k_cu_37a3d40b_270274cuda3std6ranges3__45__cpo4swapE - _ZN40_INTERNAL_7aad1875_4_k_cu_37a3d40b_270274cuda3std3__45__cpo4cendE)
_ZN40_INTERNAL_7aad1875_4_k_cu_37a3d40b_270274cuda3std3__45__cpo4cendE:
	.zero		1
	.type		_ZN40_INTERNAL_7aad1875_4_k_cu_37a3d40b_270274cuda3std6ranges3__45__cpo4swapE,@object
	.size		_ZN40_INTERNAL_7aad1875_4_k_cu_37a3d40b_270274cuda3std6ranges3__45__cpo4swapE,(.L_11 - _ZN40_INTERNAL_7aad1875_4_k_cu_37a3d40b_270274cuda3std6ranges3__45__cpo4swapE)
_ZN40_INTERNAL_7aad1875_4_k_cu_37a3d40b_270274cuda3std6ranges3__45__cpo4swapE:
	.zero		1
.L_11:


//--------------------- .nv.constant0._ZN7cutlass13device_kernelINS_4gemm6kernel13GemmUniversalIN4cute5tupleIJiiiiEEENS1_10collective13CollectiveMmaINS1_35MainloopSm100TmaUmmaWarpSpecializedILi10ELi2ELi4ENS5_IJNS4_1CILi2EEESB_NSA_ILi1EEEEEEEENS5_IJNSA_ILi64EEENSA_ILi256EEESF_EEEaNS5_IJlSC_lEEEaSI_NS4_8TiledMMAINS4_8MMA_AtomIJNS4_15SM100_MMA_S8_SSIaaiLi64ELi256ELNS4_4UMMA5MajorE0ELSN_0ELNSM_8SaturateE0EEEEEENS4_6LayoutINS5_IJSC_SC_SC_EEENS5_IJNSA_ILi0EEEST_ST_EEEEENS5_IJNS4_10UnderscoreESW_SW_EEEEENS4_23SM90_TMA_LOAD_MULTICASTENS4_14ComposedLayoutINS4_7SwizzleILi2ELi4ELi3EEENS4_18smem_ptr_flag_bitsILi8EEENSR_INS5_IJNSA_ILi8EEESF_EEENS5_IJSF_SC_EEEEEEEvNS4_8identityESZ_S19_vS1A_EENS_8epilogue10collective18CollectiveEpilogueINS1C_23Sm100TmaWarpSpecializedILi4ELi2ELi32ELb0ELb0EEEJSH_NS5_IJNSR_ISF_SC_EES1H_EEEaSI_aSI_NS1C_6fusion15FusionCallbacksIS1G_NS1J_17LinearCombinationIaiaiLNS_15FloatRoundStyleE2EEESH_S1I_JEEENS4_5SM1004TMEM4LOAD26SM100_TMEM_LOAD_16dp32b32xENS4_13SM90_TMA_LOADES19_NS4_39AutoVectorizingCopyWithAssumedAlignmentILi128EEENS4_14SM90_TMA_STOREES19_S1V_S1V_EEEvvEEEEvNT_6ParamsE --------------------------
	.section	.nv.constant0._ZN7cutlass13device_kernelINS_4gemm6kernel13GemmUniversalIN4cute5tupleIJiiiiEEENS1_10collective13CollectiveMmaINS1_35MainloopSm100TmaUmmaWarpSpecializedILi10ELi2ELi4ENS5_IJNS4_1CILi2EEESB_NSA_ILi1EEEEEEEENS5_IJNSA_ILi64EEENSA_ILi256EEESF_EEEaNS5_IJlSC_lEEEaSI_NS4_8TiledMMAINS4_8MMA_AtomIJNS4_15SM100_MMA_S8_SSIaaiLi64ELi256ELNS4_4UMMA5MajorE0ELSN_0ELNSM_8SaturateE0EEEEEENS4_6LayoutINS5_IJSC_SC_SC_EEENS5_IJNSA_ILi0EEEST_ST_EEEEENS5_IJNS4_10UnderscoreESW_SW_EEEEENS4_23SM90_TMA_LOAD_MULTICASTENS4_14ComposedLayoutINS4_7SwizzleILi2ELi4ELi3EEENS4_18smem_ptr_flag_bitsILi8EEENSR_INS5_IJNSA_ILi8EEESF_EEENS5_IJSF_SC_EEEEEEEvNS4_8identityESZ_S19_vS1A_EENS_8epilogue10collective18CollectiveEpilogueINS1C_23Sm100TmaWarpSpecializedILi4ELi2ELi32ELb0ELb0EEEJSH_NS5_IJNSR_ISF_SC_EES1H_EEEaSI_aSI_NS1C_6fusion15FusionCallbacksIS1G_NS1J_17LinearCombinationIaiaiLNS_15FloatRoundStyleE2EEESH_S1I_JEEENS4_5SM1004TMEM4LOAD26SM100_TMEM_LOAD_16dp32b32xENS4_13SM90_TMA_LOADES19_NS4_39AutoVectorizingCopyWithAssumedAlignmentILi128EEENS4_14SM90_TMA_STOREES19_S1V_S1V_EEEvvEEEEvNT_6ParamsE,"a",@progbits
	.sectionflags	@""
	.align	4
.nv.constant0._ZN7cutlass13device_kernelINS_4gemm6kernel13GemmUniversalIN4cute5tupleIJiiiiEEENS1_10collective13CollectiveMmaINS1_35MainloopSm100TmaUmmaWarpSpecializedILi10ELi2ELi4ENS5_IJNS4_1CILi2EEESB_NSA_ILi1EEEEEEEENS5_IJNSA_ILi64EEENSA_ILi256EEESF_EEEaNS5_IJlSC_lEEEaSI_NS4_8TiledMMAINS4_8MMA_AtomIJNS4_15SM100_MMA_S8_SSIaaiLi64ELi256ELNS4_4UMMA5MajorE0ELSN_0ELNSM_8SaturateE0EEEEEENS4_6LayoutINS5_IJSC_SC_SC_EEENS5_IJNSA_ILi0EEEST_ST_EEEEENS5_IJNS4_10UnderscoreESW_SW_EEEEENS4_23SM90_TMA_LOAD_MULTICASTENS4_14ComposedLayoutINS4_7SwizzleILi2ELi4ELi3EEENS4_18smem_ptr_flag_bitsILi8EEENSR_INS5_IJNSA_ILi8EEESF_EEENS5_IJSF_SC_EEEEEEEvNS4_8identityESZ_S19_vS1A_EENS_8epilogue10collective18CollectiveEpilogueINS1C_23Sm100TmaWarpSpecializedILi4ELi2ELi32ELb0ELb0EEEJSH_NS5_IJNSR_ISF_SC_EES1H_EEEaSI_aSI_NS1C_6fusion15FusionCallbacksIS1G_NS1J_17LinearCombinationIaiaiLNS_15FloatRoundStyleE2EEESH_S1I_JEEENS4_5SM1004TMEM4LOAD26SM100_TMEM_LOAD_16dp32b32xENS4_13SM90_TMA_LOADES19_NS4_39AutoVectorizingCopyWithAssumedAlignmentILi128EEENS4_14SM90_TMA_STOREES19_S1V_S1V_EEEvvEEEEvNT_6ParamsE:
	.zero		2944


//--------------------- SYMBOLS --------------------------

	.type		.nv.reservedSmem.offset0,@object
	.size		.nv.reservedSmem.offset0,0x4
	.type		.nv.reservedSmem.cap,@object
	.size		.nv.reservedSmem.cap,0x4
	.type		__assertfail,@function
